	.target	sm_90a

	.elftype	@"ET_EXEC"


//--------------------- .note.nv.tkinfo           --------------------------
	.section	.note.nv.tkinfo,"",@"SHT_NOTE"
	.sectionflags	@"SHF_NOTE_NV_TKINFO"
	.tkinfo
        /*0018*/ 	.word	0x00000002
        /*0030*/ 	.string	""
        /*0030*/ 	.string	"ptxas"
        /*0030*/ 	.string	"Cuda compilation tools, release 13.0, V13.0.88"
        /*0030*/ 	.string	"Build cuda_13.0.r13.0/compiler.36424714_0"
        /*0030*/ 	.string	"-arch sm_90a -m 64 "



//--------------------- .note.nv.cuinfo           --------------------------
	.section	.note.nv.cuinfo,"",@"SHT_NOTE"
	.sectionflags	@"SHF_NOTE_NV_CUINFO"
        /*0018*/ 	.short	0x0002
        /*001a*/ 	.short	0x005a
        /*001c*/ 	.short	0x0082
	.zero		2


//--------------------- .nv.info                  --------------------------
	.section	.nv.info,"",@"SHT_CUDA_INFO"
	.align	4


	//----- nvinfo : EIATTR_REGCOUNT
	.align		4
        /*0000*/ 	.byte	0x04, 0x2f
        /*0002*/ 	.short	(.L_15 - .L_14)
	.align		4
.L_14:
        /*0004*/ 	.word	index@(_ZN7cutlass13device_kernelINS_4gemm6kernel13GemmUniversalIN4cute5tupleIJiiiiEEENS1_10collective13CollectiveMmaINS1_34MainloopSm90TmaGmmaWarpSpecializedILi5ENS5_IJNS4_1CILi2EEENSA_ILi1EEESC_EEENS1_35KernelTmaWarpSpecializedCooperativeEEENS5_IJNSA_ILi128EEENSA_ILi64EEESG_EEEaNS5_IJlSC_lEEEaSJ_NS4_8TiledMMAINS4_8MMA_AtomIJNS4_4SM904GMMA26MMA_64x64x32_S32S8S8_SS_TNEEEENS4_6LayoutISD_NS5_IJSC_NSA_ILi0EEESR_EEEEENS5_IJNS4_10UnderscoreESU_SU_EEEEENS4_13SM90_TMA_LOADENS4_14ComposedLayoutINS4_7SwizzleILi3ELi4ELi3EEENS4_18smem_ptr_flag_bitsILi8EEENSQ_INS5_IJNSA_ILi8EEESG_EEENS5_IJSG_SC_EEEEEEEvNS4_8identityENS4_23SM90_TMA_LOAD_MULTICASTES17_vS18_EENS_8epilogue10collective6detail29Sm90TmaWarpSpecializedAdapterINS1C_15DefaultEpilogueIaSJ_SJ_NS1B_6thread17LinearCombinationIaLi1EiiLNS1G_9ScaleType4KindE0ELNS_15FloatRoundStyleE2EaEENS1_15EpilogueDefaultEEEEEvvEEEEvNT_6ParamsE)
        /*0008*/ 	.word	0x000000a8


	//----- nvinfo : EIATTR_FRAME_SIZE
	.align		4
.L_15:
        /*000c*/ 	.byte	0x04, 0x11
        /*000e*/ 	.short	(.L_17 - .L_16)
	.align		4
.L_16:
        /*0010*/ 	.word	index@(_ZN7cutlass13device_kernelINS_4gemm6kernel13GemmUniversalIN4cute5tupleIJiiiiEEENS1_10collective13CollectiveMmaINS1_34MainloopSm90TmaGmmaWarpSpecializedILi5ENS5_IJNS4_1CILi2EEENSA_ILi1EEESC_EEENS1_35KernelTmaWarpSpecializedCooperativeEEENS5_IJNSA_ILi128EEENSA_ILi64EEESG_EEEaNS5_IJlSC_lEEEaSJ_NS4_8TiledMMAINS4_8MMA_AtomIJNS4_4SM904GMMA26MMA_64x64x32_S32S8S8_SS_TNEEEENS4_6LayoutISD_NS5_IJSC_NSA_ILi0EEESR_EEEEENS5_IJNS4_10UnderscoreESU_SU_EEEEENS4_13SM90_TMA_LOADENS4_14ComposedLayoutINS4_7SwizzleILi3ELi4ELi3EEENS4_18smem_ptr_flag_bitsILi8EEENSQ_INS5_IJNSA_ILi8EEESG_EEENS5_IJSG_SC_EEEEEEEvNS4_8identityENS4_23SM90_TMA_LOAD_MULTICASTES17_vS18_EENS_8epilogue10collective6detail29Sm90TmaWarpSpecializedAdapterINS1C_15DefaultEpilogueIaSJ_SJ_NS1B_6thread17LinearCombinationIaLi1EiiLNS1G_9ScaleType4KindE0ELNS_15FloatRoundStyleE2EaEENS1_15EpilogueDefaultEEEEEvvEEEEvNT_6ParamsE)
        /*0014*/ 	.word	0x00000000


	//----- nvinfo : EIATTR_MIN_STACK_SIZE
	.align		4
.L_17:
        /*0018*/ 	.byte	0x04, 0x12
        /*001a*/ 	.short	(.L_19 - .L_18)
	.align		4
.L_18:
        /*001c*/ 	.word	index@(_ZN7cutlass13device_kernelINS_4gemm6kernel13GemmUniversalIN4cute5tupleIJiiiiEEENS1_10collective13CollectiveMmaINS1_34MainloopSm90TmaGmmaWarpSpecializedILi5ENS5_IJNS4_1CILi2EEENSA_ILi1EEESC_EEENS1_35KernelTmaWarpSpecializedCooperativeEEENS5_IJNSA_ILi128EEENSA_ILi64EEESG_EEEaNS5_IJlSC_lEEEaSJ_NS4_8TiledMMAINS4_8MMA_AtomIJNS4_4SM904GMMA26MMA_64x64x32_S32S8S8_SS_TNEEEENS4_6LayoutISD_NS5_IJSC_NSA_ILi0EEESR_EEEEENS5_IJNS4_10UnderscoreESU_SU_EEEEENS4_13SM90_TMA_LOADENS4_14ComposedLayoutINS4_7SwizzleILi3ELi4ELi3EEENS4_18smem_ptr_flag_bitsILi8EEENSQ_INS5_IJNSA_ILi8EEESG_EEENS5_IJSG_SC_EEEEEEEvNS4_8identityENS4_23SM90_TMA_LOAD_MULTICASTES17_vS18_EENS_8epilogue10collective6detail29Sm90TmaWarpSpecializedAdapterINS1C_15DefaultEpilogueIaSJ_SJ_NS1B_6thread17LinearCombinationIaLi1EiiLNS1G_9ScaleType4KindE0ELNS_15FloatRoundStyleE2EaEENS1_15EpilogueDefaultEEEEEvvEEEEvNT_6ParamsE)
        /*0020*/ 	.word	0x00000000
.L_19:


//--------------------- .nv.compat                --------------------------
	.section	.nv.compat,"",@"SHT_CUDA_COMPAT_INFO"
	.align	4
        /*0000*/ 	.byte	0x02, 0x09, 0x01, 0x00, 0x02, 0x02, 0x04, 0x00, 0x02, 0x05, 0x05, 0x00, 0x03, 0x07, 0x01, 0x01
        /*0010*/ 	.byte	0x02, 0x03, 0x01, 0x00, 0x02, 0x06, 0x01, 0x00, 0x04, 0x0b, 0x08, 0x00, 0x00, 0x00, 0x00, 0x00
        /*0020*/ 	.byte	0x00, 0x00, 0x00, 0x00


//--------------------- .nv.info._ZN7cutlass13device_kernelINS_4gemm6kernel13GemmUniversalIN4cute5tupleIJiiiiEEENS1_10collective13CollectiveMmaINS1_34MainloopSm90TmaGmmaWarpSpecializedILi5ENS5_IJNS4_1CILi2EEENSA_ILi1EEESC_EEENS1_35KernelTmaWarpSpecializedCooperativeEEENS5_IJNSA_ILi128EEENSA_ILi64EEESG_EEEaNS5_IJlSC_lEEEaSJ_NS4_8TiledMMAINS4_8MMA_AtomIJNS4_4SM904GMMA26MMA_64x64x32_S32S8S8_SS_TNEEEENS4_6LayoutISD_NS5_IJSC_NSA_ILi0EEESR_EEEEENS5_IJNS4_10UnderscoreESU_SU_EEEEENS4_13SM90_TMA_LOADENS4_14ComposedLayoutINS4_7SwizzleILi3ELi4ELi3EEENS4_18smem_ptr_flag_bitsILi8EEENSQ_INS5_IJNSA_ILi8EEESG_EEENS5_IJSG_SC_EEEEEEEvNS4_8identityENS4_23SM90_TMA_LOAD_MULTICASTES17_vS18_EENS_8epilogue10collective6detail29Sm90TmaWarpSpecializedAdapterINS1C_15DefaultEpilogueIaSJ_SJ_NS1B_6thread17LinearCombinationIaLi1EiiLNS1G_9ScaleType4KindE0ELNS_15FloatRoundStyleE2EaEENS1_15EpilogueDefaultEEEEEvvEEEEvNT_6ParamsE --------------------------
	.section	.nv.info._ZN7cutlass13device_kernelINS_4gemm6kernel13GemmUniversalIN4cute5tupleIJiiiiEEENS1_10collective13CollectiveMmaINS1_34MainloopSm90TmaGmmaWarpSpecializedILi5ENS5_IJNS4_1CILi2EEENSA_ILi1EEESC_EEENS1_35KernelTmaWarpSpecializedCooperativeEEENS5_IJNSA_ILi128EEENSA_ILi64EEESG_EEEaNS5_IJlSC_lEEEaSJ_NS4_8TiledMMAINS4_8MMA_AtomIJNS4_4SM904GMMA26MMA_64x64x32_S32S8S8_SS_TNEEEENS4_6LayoutISD_NS5_IJSC_NSA_ILi0EEESR_EEEEENS5_IJNS4_10UnderscoreESU_SU_EEEEENS4_13SM90_TMA_LOADENS4_14ComposedLayoutINS4_7SwizzleILi3ELi4ELi3EEENS4_18smem_ptr_flag_bitsILi8EEENSQ_INS5_IJNSA_ILi8EEESG_EEENS5_IJSG_SC_EEEEEEEvNS4_8identityENS4_23SM90_TMA_LOAD_MULTICASTES17_vS18_EENS_8epilogue10collective6detail29Sm90TmaWarpSpecializedAdapterINS1C_15DefaultEpilogueIaSJ_SJ_NS1B_6thread17LinearCombinationIaLi1EiiLNS1G_9ScaleType4KindE0ELNS_15FloatRoundStyleE2EaEENS1_15EpilogueDefaultEEEEEvvEEEEvNT_6ParamsE,"",@"SHT_CUDA_INFO"
	.sectionflags	@""
	.align	4


	//----- nvinfo : EIATTR_CUDA_API_VERSION
	.align		4
        /*0000*/ 	.byte	0x04, 0x37
        /*0002*/ 	.short	(.L_21 - .L_20)
.L_20:
        /*0004*/ 	.word	0x00000082


	//----- nvinfo : EIATTR_KPARAM_INFO
	.align		4
.L_21:
        /*0008*/ 	.byte	0x04, 0x17
        /*000a*/ 	.short	(.L_23 - .L_22)
.L_22:
        /*000c*/ 	.word	0x00000000
        /*0010*/ 	.short	0x0000
        /*0012*/ 	.short	0x0070
        /*0014*/ 	.byte	0x00, 0xf0, 0x01, 0x10


	//----- nvinfo : EIATTR_SPARSE_MMA_MASK
	.align		4
.L_23:
        /*0018*/ 	.byte	0x03, 0x50
        /*001a*/ 	.short	0x0000


	//----- nvinfo : EIATTR_MAXREG_COUNT
	.align		4
        /*001c*/ 	.byte	0x03, 0x1b
        /*001e*/ 	.short	0x00a8


	//----- nvinfo : EIATTR_NUM_BARRIERS
	.align		4
        /*0020*/ 	.byte	0x02, 0x4c
        /*0022*/ 	.byte	0x01
	.zero		1


	//----- nvinfo : EIATTR_EXTERNS
	.align		4
        /*0024*/ 	.byte	0x04, 0x0f
        /*0026*/ 	.short	(.L_25 - .L_24)


	//   ....[0]....
	.align		4
.L_24:
        /*0028*/ 	.word	index@(__assertfail)


	//----- nvinfo : EIATTR_MERCURY_ISA_VERSION
	.align		4
.L_25:
        /*002c*/ 	.byte	0x03, 0x5f
        /*002e*/ 	.short	0x0101


	//----- nvinfo : EIATTR_INT_WARP_WIDE_INSTR_OFFSETS
	.align		4
        /*0030*/ 	.byte	0x04, 0x31
        /*0032*/ 	.short	(.L_27 - .L_26)


	//   ....[0]....
.L_26:
        /*0034*/ 	.word	0x000004a0


	//   ....[1]....
        /*0038*/ 	.word	0x000004d0


	//   ....[2]....
        /*003c*/ 	.word	0x00000690


	//----- nvinfo : EIATTR_COOP_GROUP_MASK_REGIDS
	.align		4
.L_27:
        /*0040*/ 	.byte	0x04, 0x29
        /*0042*/ 	.short	(.L_29 - .L_28)


	//   ....[0]....
.L_28:
        /*0044*/ 	.word	0xffffffff


	//   ....[1]....
        /*0048*/ 	.word	0xffffffff


	//   ....[2]....
        /*004c*/ 	.word	0xffffffff


	//   ....[3]....
        /*0050*/ 	.word	0xffffffff


	//   ....[4]....
        /*0054*/ 	.word	0xffffffff


	//   ....[5]....
        /*0058*/ 	.word	0xffffffff


	//----- nvinfo : EIATTR_COOP_GROUP_INSTR_OFFSETS
	.align		4
.L_29:
        /*005c*/ 	.byte	0x04, 0x28
        /*005e*/ 	.short	(.L_31 - .L_30)


	//   ....[0]....
.L_30:
        /*0060*/ 	.word	0x00000060


	//   ....[1]....
        /*0064*/ 	.word	0x00000070


	//   ....[2]....
        /*0068*/ 	.word	0x00000130


	//   ....[3]....
        /*006c*/ 	.word	0x000002f0


	//   ....[4]....
        /*0070*/ 	.word	0x00000810


	//   ....[5]....
        /*0074*/ 	.word	0x00001240


	//----- nvinfo : EIATTR_REG_RECONFIG
	.align		4
.L_31:
        /*0078*/ 	.byte	0x01, 0x54
	.zero		2


	//----- nvinfo : EIATTR_SYSCALL_OFFSETS
	.align		4
        /*007c*/ 	.byte	0x04, 0x46
        /*007e*/ 	.short	(.L_33 - .L_32)


	//   ....[0]....
.L_32:
        /*0080*/ 	.word	0x00001400


	//----- nvinfo : EIATTR_MBARRIER_INSTR_OFFSETS
	.align		4
.L_33:
        /*0084*/ 	.byte	0x04, 0x39
        /*0086*/ 	.short	(.L_35 - .L_34)


	//   ....[0]....
.L_34:
        /*0088*/ 	.word	0x00000230
        /*008c*/ 	.word	0x000000ff
        /*0090*/ 	.word	0x00000000
        /*0094*/ 	.short	0x0100
        /*0096*/ 	.byte	0x08
	.zero		1


	//   ....[1]....
        /*0098*/ 	.word	0x00000240
        /*009c*/ 	.word	0x000000ff
        /*00a0*/ 	.word	0x00000028
        /*00a4*/ 	.short	0x0100
        /*00a6*/ 	.byte	0x08
	.zero		1


	//   ....[2]....
        /*00a8*/ 	.word	0x00000250
        /*00ac*/ 	.word	0x000000ff
        /*00b0*/ 	.word	0x00000008
        /*00b4*/ 	.short	0x0100
        /*00b6*/ 	.byte	0x08
	.zero		1


	//   ....[3]....
        /*00b8*/ 	.word	0x00000260
        /*00bc*/ 	.word	0x000000ff
        /*00c0*/ 	.word	0x00000030
        /*00c4*/ 	.short	0x0100
        /*00c6*/ 	.byte	0x08
	.zero		1


	//   ....[4]....
        /*00c8*/ 	.word	0x00000270
        /*00cc*/ 	.word	0x000000ff
        /*00d0*/ 	.word	0x00000010
        /*00d4*/ 	.short	0x0100
        /*00d6*/ 	.byte	0x08
	.zero		1


	//   ....[5]....
        /*00d8*/ 	.word	0x00000280
        /*00dc*/ 	.word	0x000000ff
        /*00e0*/ 	.word	0x00000038
        /*00e4*/ 	.short	0x0100
        /*00e6*/ 	.byte	0x08
	.zero		1


	//   ....[6]....
        /*00e8*/ 	.word	0x00000290
        /*00ec*/ 	.word	0x000000ff
        /*00f0*/ 	.word	0x00000018
        /*00f4*/ 	.short	0x0100
        /*00f6*/ 	.byte	0x08
	.zero		1


	//   ....[7]....
        /*00f8*/ 	.word	0x000002a0
        /*00fc*/ 	.word	0x000000ff
        /*0100*/ 	.word	0x00000040
        /*0104*/ 	.short	0x0100
        /*0106*/ 	.byte	0x08
	.zero		1


	//   ....[8]....
        /*0108*/ 	.word	0x000002b0
        /*010c*/ 	.word	0x000000ff
        /*0110*/ 	.word	0x00000020
        /*0114*/ 	.short	0x0100
        /*0116*/ 	.byte	0x08
	.zero		1


	//   ....[9]....
        /*0118*/ 	.word	0x000002c0
        /*011c*/ 	.word	0x000000ff
        /*0120*/ 	.word	0x00000048
        /*0124*/ 	.short	0x0100
        /*0126*/ 	.byte	0x08
	.zero		1


	//   ....[10]....
        /*0128*/ 	.word	0x00000710
        /*012c*/ 	.word	0x000000ff
        /*0130*/ 	.word	0x00000060
        /*0134*/ 	.short	0x0100
        /*0136*/ 	.byte	0x06
	.zero		1


	//   ....[11]....
        /*0138*/ 	.word	0x000007a0
        /*013c*/ 	.word	0x000000ff
        /*0140*/ 	.word	0x00000068
        /*0144*/ 	.short	0x0100
        /*0146*/ 	.byte	0x06
	.zero		1


	//   ....[12]....
        /*0148*/ 	.word	0x000014d0
        /*014c*/ 	.word	0x00000003
        /*0150*/ 	.word	0x00000000
        /*0154*/ 	.short	0x010a
        /*0156*/ 	.byte	0x3f
	.zero		1


	//   ....[13]....
        /*0158*/ 	.word	0x00001510
        /*015c*/ 	.word	0x00000003
        /*0160*/ 	.word	0x00000000
        /*0164*/ 	.short	0x010a
        /*0166*/ 	.byte	0x3f
	.zero		1


	//   ....[14]....
        /*0168*/ 	.word	0x000018e0
        /*016c*/ 	.word	0x00000005
        /*0170*/ 	.word	0x00000000
        /*0174*/ 	.short	0x010a
        /*0176*/ 	.byte	0x3f
	.zero		1


	//   ....[15]....
        /*0178*/ 	.word	0x00001920
        /*017c*/ 	.word	0x00000005
        /*0180*/ 	.word	0x00000000
        /*0184*/ 	.short	0x010a
        /*0186*/ 	.byte	0x3f
	.zero		1


	//   ....[16]....
        /*0188*/ 	.word	0x00001b80
        /*018c*/ 	.word	0x00000005
        /*0190*/ 	.word	0x00000000
        /*0194*/ 	.short	0x0101
        /*0196*/ 	.byte	0x3f
	.zero		1


	//   ....[17]....
        /*0198*/ 	.word	0x00001da0
        /*019c*/ 	.word	0x00000003
        /*01a0*/ 	.word	0x00000000
        /*01a4*/ 	.short	0x0101
        /*01a6*/ 	.byte	0x3f
	.zero		1


	//   ....[18]....
        /*01a8*/ 	.word	0x00004c60
        /*01ac*/ 	.word	0x00000017
        /*01b0*/ 	.word	0x00000028
        /*01b4*/ 	.short	0x010a
        /*01b6*/ 	.byte	0x3f
	.zero		1


	//   ....[19]....
        /*01b8*/ 	.word	0x00004fd0
        /*01bc*/ 	.word	0x00000003
        /*01c0*/ 	.word	0x00000068
        /*01c4*/ 	.short	0x0101
        /*01c6*/ 	.byte	0x3f
	.zero		1


	//   ....[20]....
        /*01c8*/ 	.word	0x00005730
        /*01cc*/ 	.word	0x00000007
        /*01d0*/ 	.word	0x00000000
        /*01d4*/ 	.short	0x010a
        /*01d6*/ 	.byte	0x3f
	.zero		1


	//   ....[21]....
        /*01d8*/ 	.word	0x000057b0
        /*01dc*/ 	.word	0x00000008
        /*01e0*/ 	.word	0x00000000
        /*01e4*/ 	.short	0x010a
        /*01e6*/ 	.byte	0x3f
	.zero		1


	//   ....[22]....
        /*01e8*/ 	.word	0x00005840
        /*01ec*/ 	.word	0x00000009
        /*01f0*/ 	.word	0x00000000
        /*01f4*/ 	.short	0x010a
        /*01f6*/ 	.byte	0x3f
	.zero		1


	//   ....[23]....
        /*01f8*/ 	.word	0x000058d0
        /*01fc*/ 	.word	0x00000006
        /*0200*/ 	.word	0x00000000
        /*0204*/ 	.short	0x010a
        /*0206*/ 	.byte	0x3f
	.zero		1


	//   ....[24]....
        /*0208*/ 	.word	0x00005960
        /*020c*/ 	.word	0x00000003
        /*0210*/ 	.word	0x00000000
        /*0214*/ 	.short	0x010a
        /*0216*/ 	.byte	0x3f
	.zero		1


	//   ....[25]....
        /*0218*/ 	.word	0x000059c0
        /*021c*/ 	.word	0x00000003
        /*0220*/ 	.word	0x00000000
        /*0224*/ 	.short	0x010a
        /*0226*/ 	.byte	0x3f
	.zero		1


	//   ....[26]....
        /*0228*/ 	.word	0x00005a10
        /*022c*/ 	.word	0x00000005
        /*0230*/ 	.word	0x00000000
        /*0234*/ 	.short	0x010a
        /*0236*/ 	.byte	0x3f
	.zero		1


	//   ....[27]....
        /*0238*/ 	.word	0x00005ae0
        /*023c*/ 	.word	0x00000017
        /*0240*/ 	.word	0x00000028
        /*0244*/ 	.short	0x010a
        /*0246*/ 	.byte	0x3f
	.zero		1


	//   ....[28]....
        /*0248*/ 	.word	0x00005bb0
        /*024c*/ 	.word	0x00000007
        /*0250*/ 	.word	0x00000000
        /*0254*/ 	.short	0x010a
        /*0256*/ 	.byte	0x3f
	.zero		1


	//   ....[29]....
        /*0258*/ 	.word	0x00005c00
        /*025c*/ 	.word	0x00000008
        /*0260*/ 	.word	0x00000000
        /*0264*/ 	.short	0x010a
        /*0266*/ 	.byte	0x3f
	.zero		1


	//   ....[30]....
        /*0268*/ 	.word	0x00005c50
        /*026c*/ 	.word	0x00000009
        /*0270*/ 	.word	0x00000000
        /*0274*/ 	.short	0x010a
        /*0276*/ 	.byte	0x3f
	.zero		1


	//   ....[31]....
        /*0278*/ 	.word	0x00005ca0
        /*027c*/ 	.word	0x00000006
        /*0280*/ 	.word	0x00000000
        /*0284*/ 	.short	0x010a
        /*0286*/ 	.byte	0x3f
	.zero		1


	//----- nvinfo : EIATTR_NUM_MBARRIERS
	.align		4
.L_35:
        /*0288*/ 	.byte	0x03, 0x38
        /*028a*/ 	.short	0x000c


	//----- nvinfo : EIATTR_EXIT_INSTR_OFFSETS
	.align		4
        /*028c*/ 	.byte	0x04, 0x1c
        /*028e*/ 	.short	(.L_37 - .L_36)


	//   ....[0]....
.L_36:
        /*0290*/ 	.word	0x00000970


	//   ....[1]....
        /*0294*/ 	.word	0x00001180


	//   ....[2]....
        /*0298*/ 	.word	0x00004360


	//   ....[3]....
        /*029c*/ 	.word	0x000048c0


	//   ....[4]....
        /*02a0*/ 	.word	0x000059b0


	//----- nvinfo : EIATTR_MAX_THREADS
	.align		4
.L_37:
        /*02a4*/ 	.byte	0x04, 0x05
        /*02a6*/ 	.short	(.L_39 - .L_38)
.L_38:
        /*02a8*/ 	.word	0x00000180
        /*02ac*/ 	.word	0x00000001
        /*02b0*/ 	.word	0x00000001


	//----- nvinfo : EIATTR_CRS_STACK_SIZE
	.align		4
.L_39:
        /*02b4*/ 	.byte	0x04, 0x1e
        /*02b6*/ 	.short	(.L_41 - .L_40)
.L_40:
        /*02b8*/ 	.word	0x00000000


	//----- nvinfo : EIATTR_CBANK_PARAM_SIZE
	.align		4
.L_41:
        /*02bc*/ 	.byte	0x03, 0x19
        /*02be*/ 	.short	0x0470


	//----- nvinfo : EIATTR_PARAM_CBANK
	.align		4
        /*02c0*/ 	.byte	0x04, 0x0a
        /*02c2*/ 	.short	(.L_43 - .L_42)
	.align		4
.L_42:
        /*02c4*/ 	.word	index@(.nv.constant0._ZN7cutlass13device_kernelINS_4gemm6kernel13GemmUniversalIN4cute5tupleIJiiiiEEENS1_10collective13CollectiveMmaINS1_34MainloopSm90TmaGmmaWarpSpecializedILi5ENS5_IJNS4_1CILi2EEENSA_ILi1EEESC_EEENS1_35KernelTmaWarpSpecializedCooperativeEEENS5_IJNSA_ILi128EEENSA_ILi64EEESG_EEEaNS5_IJlSC_lEEEaSJ_NS4_8TiledMMAINS4_8MMA_AtomIJNS4_4SM904GMMA26MMA_64x64x32_S32S8S8_SS_TNEEEENS4_6LayoutISD_NS5_IJSC_NSA_ILi0EEESR_EEEEENS5_IJNS4_10UnderscoreESU_SU_EEEEENS4_13SM90_TMA_LOADENS4_14ComposedLayoutINS4_7SwizzleILi3ELi4ELi3EEENS4_18smem_ptr_flag_bitsILi8EEENSQ_INS5_IJNSA_ILi8EEESG_EEENS5_IJSG_SC_EEEEEEEvNS4_8identityENS4_23SM90_TMA_LOAD_MULTICASTES17_vS18_EENS_8epilogue10collective6detail29Sm90TmaWarpSpecializedAdapterINS1C_15DefaultEpilogueIaSJ_SJ_NS1B_6thread17LinearCombinationIaLi1EiiLNS1G_9ScaleType4KindE0ELNS_15FloatRoundStyleE2EaEENS1_15EpilogueDefaultEEEEEvvEEEEvNT_6ParamsE)
        /*02c8*/ 	.short	0x0210
        /*02ca*/ 	.short	0x0470


	//----- nvinfo : EIATTR_SW_WAR
	.align		4
.L_43:
        /*02cc*/ 	.byte	0x04, 0x36
        /*02ce*/ 	.short	(.L_45 - .L_44)
.L_44:
        /*02d0*/ 	.word	0x00000008
.L_45:


//--------------------- .nv.callgraph             --------------------------
	.section	.nv.callgraph,"",@"SHT_CUDA_CALLGRAPH"
	.align	4
	.sectionentsize	8
	.align		4
        /*0000*/ 	.word	0x00000000
	.align		4
        /*0004*/ 	.word	0xffffffff
	.align		4
        /*0008*/ 	.word	index@(_ZN7cutlass13device_kernelINS_4gemm6kernel13GemmUniversalIN4cute5tupleIJiiiiEEENS1_10collective13CollectiveMmaINS1_34MainloopSm90TmaGmmaWarpSpecializedILi5ENS5_IJNS4_1CILi2EEENSA_ILi1EEESC_EEENS1_35KernelTmaWarpSpecializedCooperativeEEENS5_IJNSA_ILi128EEENSA_ILi64EEESG_EEEaNS5_IJlSC_lEEEaSJ_NS4_8TiledMMAINS4_8MMA_AtomIJNS4_4SM904GMMA26MMA_64x64x32_S32S8S8_SS_TNEEEENS4_6LayoutISD_NS5_IJSC_NSA_ILi0EEESR_EEEEENS5_IJNS4_10UnderscoreESU_SU_EEEEENS4_13SM90_TMA_LOADENS4_14ComposedLayoutINS4_7SwizzleILi3ELi4ELi3EEENS4_18smem_ptr_flag_bitsILi8EEENSQ_INS5_IJNSA_ILi8EEESG_EEENS5_IJSG_SC_EEEEEEEvNS4_8identityENS4_23SM90_TMA_LOAD_MULTICASTES17_vS18_EENS_8epilogue10collective6detail29Sm90TmaWarpSpecializedAdapterINS1C_15DefaultEpilogueIaSJ_SJ_NS1B_6thread17LinearCombinationIaLi1EiiLNS1G_9ScaleType4KindE0ELNS_15FloatRoundStyleE2EaEENS1_15EpilogueDefaultEEEEEvvEEEEvNT_6ParamsE)
	.align		4
        /*000c*/ 	.word	index@(__assertfail)
	.align		4
        /*0010*/ 	.word	0x00000000
	.align		4
        /*0014*/ 	.word	0xfffffffe
	.align		4
        /*0018*/ 	.word	0x00000000
	.align		4
        /*001c*/ 	.word	0xfffffffd
	.align		4
        /*0020*/ 	.word	0x00000000
	.align		4
        /*0024*/ 	.word	0xfffffffc


//--------------------- .nv.constant4             --------------------------
	.section	.nv.constant4,"a",@progbits
	.align	8
	.align		8
.nv.constant4:
        /*0000*/ 	.dword	__assertfail
	.align		8
        /*0008*/ 	.dword	__unnamed_1
	.align		8
        /*0010*/ 	.dword	_ZN39_INTERNAL_85c3cba3_4_k_cu_3ce23fa7_58074cuda3std3__45__cpo5beginE
	.align		8
        /*0018*/ 	.dword	_ZN39_INTERNAL_85c3cba3_4_k_cu_3ce23fa7_58074cuda3std3__45__cpo3endE
	.align		8
        /*0020*/ 	.dword	_ZN39_INTERNAL_85c3cba3_4_k_cu_3ce23fa7_58074cuda3std3__45__cpo6cbeginE
	.align		8
        /*0028*/ 	.dword	_ZN39_INTERNAL_85c3cba3_4_k_cu_3ce23fa7_58074cuda3std3__45__cpo4cendE
	.align		8
        /*0030*/ 	.dword	_ZN39_INTERNAL_85c3cba3_4_k_cu_3ce23fa7_58074cuda3std3__441_GLOBAL__N__85c3cba3_4_k_cu_3ce23fa7_58076ignoreE
	.align		8
        /*0038*/ 	.dword	_ZN39_INTERNAL_85c3cba3_4_k_cu_3ce23fa7_58074cuda3std3__419piecewise_constructE
	.align		8
        /*0040*/ 	.dword	_ZN39_INTERNAL_85c3cba3_4_k_cu_3ce23fa7_58074cuda3std3__48in_placeE
	.align		8
        /*0048*/ 	.dword	_ZN39_INTERNAL_85c3cba3_4_k_cu_3ce23fa7_58074cuda3std6ranges3__45__cpo4swapE
	.align		8
        /*0050*/ 	.dword	_ZN39_INTERNAL_85c3cba3_4_k_cu_3ce23fa7_58074cuda3std6ranges3__45__cpo9iter_moveE
	.align		8
        /*0058*/ 	.dword	_ZN39_INTERNAL_85c3cba3_4_k_cu_3ce23fa7_58074cute7productE
	.align		8
        /*0060*/ 	.dword	_ZN39_INTERNAL_85c3cba3_4_k_cu_3ce23fa7_58074cute1_E
	.align		8
        /*0068*/ 	.dword	$str$22
	.align		8
        /*0070*/ 	.dword	$str$23


//--------------------- .text._ZN7cutlass13device_kernelINS_4gemm6kernel13GemmUniversalIN4cute5tupleIJiiiiEEENS1_10collective13CollectiveMmaINS1_34MainloopSm90TmaGmmaWarpSpecializedILi5ENS5_IJNS4_1CILi2EEENSA_ILi1EEESC_EEENS1_35KernelTmaWarpSpecializedCooperativeEEENS5_IJNSA_ILi128EEENSA_ILi64EEESG_EEEaNS5_IJlSC_lEEEaSJ_NS4_8TiledMMAINS4_8MMA_AtomIJNS4_4SM904GMMA26MMA_64x64x32_S32S8S8_SS_TNEEEENS4_6LayoutISD_NS5_IJSC_NSA_ILi0EEESR_EEEEENS5_IJNS4_10UnderscoreESU_SU_EEEEENS4_13SM90_TMA_LOADENS4_14ComposedLayoutINS4_7SwizzleILi3ELi4ELi3EEENS4_18smem_ptr_flag_bitsILi8EEENSQ_INS5_IJNSA_ILi8EEESG_EEENS5_IJSG_SC_EEEEEEEvNS4_8identityENS4_23SM90_TMA_LOAD_MULTICASTES17_vS18_EENS_8epilogue10collective6detail29Sm90TmaWarpSpecializedAdapterINS1C_15DefaultEpilogueIaSJ_SJ_NS1B_6thread17LinearCombinationIaLi1EiiLNS1G_9ScaleType4KindE0ELNS_15FloatRoundStyleE2EaEENS1_15EpilogueDefaultEEEEEvvEEEEvNT_6ParamsE --------------------------
	.section	.text._ZN7cutlass13device_kernelINS_4gemm6kernel13GemmUniversalIN4cute5tupleIJiiiiEEENS1_10collective13CollectiveMmaINS1_34MainloopSm90TmaGmmaWarpSpecializedILi5ENS5_IJNS4_1CILi2EEENSA_ILi1EEESC_EEENS1_35KernelTmaWarpSpecializedCooperativeEEENS5_IJNSA_ILi128EEENSA_ILi64EEESG_EEEaNS5_IJlSC_lEEEaSJ_NS4_8TiledMMAINS4_8MMA_AtomIJNS4_4SM904GMMA26MMA_64x64x32_S32S8S8_SS_TNEEEENS4_6LayoutISD_NS5_IJSC_NSA_ILi0EEESR_EEEEENS5_IJNS4_10UnderscoreESU_SU_EEEEENS4_13SM90_TMA_LOADENS4_14ComposedLayoutINS4_7SwizzleILi3ELi4ELi3EEENS4_18smem_ptr_flag_bitsILi8EEENSQ_INS5_IJNSA_ILi8EEESG_EEENS5_IJSG_SC_EEEEEEEvNS4_8identityENS4_23SM90_TMA_LOAD_MULTICASTES17_vS18_EENS_8epilogue10collective6detail29Sm90TmaWarpSpecializedAdapterINS1C_15DefaultEpilogueIaSJ_SJ_NS1B_6thread17LinearCombinationIaLi1EiiLNS1G_9ScaleType4KindE0ELNS_15FloatRoundStyleE2EaEENS1_15EpilogueDefaultEEEEEvvEEEEvNT_6ParamsE,"ax",@progbits
	.align	128
.text._ZN7cutlass13device_kernelINS_4gemm6kernel13GemmUniversalIN4cute5tupleIJiiiiEEENS1_10collective13CollectiveMmaINS1_34MainloopSm90TmaGmmaWarpSpecializedILi5ENS5_IJNS4_1CILi2EEENSA_ILi1EEESC_EEENS1_35KernelTmaWarpSpecializedCooperativeEEENS5_IJNSA_ILi128EEENSA_ILi64EEESG_EEEaNS5_IJlSC_lEEEaSJ_NS4_8TiledMMAINS4_8MMA_AtomIJNS4_4SM904GMMA26MMA_64x64x32_S32S8S8_SS_TNEEEENS4_6LayoutISD_NS5_IJSC_NSA_ILi0EEESR_EEEEENS5_IJNS4_10UnderscoreESU_SU_EEEEENS4_13SM90_TMA_LOADENS4_14ComposedLayoutINS4_7SwizzleILi3ELi4ELi3EEENS4_18smem_ptr_flag_bitsILi8EEENSQ_INS5_IJNSA_ILi8EEESG_EEENS5_IJSG_SC_EEEEEEEvNS4_8identityENS4_23SM90_TMA_LOAD_MULTICASTES17_vS18_EENS_8epilogue10collective6detail29Sm90TmaWarpSpecializedAdapterINS1C_15DefaultEpilogueIaSJ_SJ_NS1B_6thread17LinearCombinationIaLi1EiiLNS1G_9ScaleType4KindE0ELNS_15FloatRoundStyleE2EaEENS1_15EpilogueDefaultEEEEEvvEEEEvNT_6ParamsE:
        .type           _ZN7cutlass13device_kernelINS_4gemm6kernel13GemmUniversalIN4cute5tupleIJiiiiEEENS1_10collective13CollectiveMmaINS1_34MainloopSm90TmaGmmaWarpSpecializedILi5ENS5_IJNS4_1CILi2EEENSA_ILi1EEESC_EEENS1_35KernelTmaWarpSpecializedCooperativeEEENS5_IJNSA_ILi128EEENSA_ILi64EEESG_EEEaNS5_IJlSC_lEEEaSJ_NS4_8TiledMMAINS4_8MMA_AtomIJNS4_4SM904GMMA26MMA_64x64x32_S32S8S8_SS_TNEEEENS4_6LayoutISD_NS5_IJSC_NSA_ILi0EEESR_EEEEENS5_IJNS4_10UnderscoreESU_SU_EEEEENS4_13SM90_TMA_LOADENS4_14ComposedLayoutINS4_7SwizzleILi3ELi4ELi3EEENS4_18smem_ptr_flag_bitsILi8EEENSQ_INS5_IJNSA_ILi8EEESG_EEENS5_IJSG_SC_EEEEEEEvNS4_8identityENS4_23SM90_TMA_LOAD_MULTICASTES17_vS18_EENS_8epilogue10collective6detail29Sm90TmaWarpSpecializedAdapterINS1C_15DefaultEpilogueIaSJ_SJ_NS1B_6thread17LinearCombinationIaLi1EiiLNS1G_9ScaleType4KindE0ELNS_15FloatRoundStyleE2EaEENS1_15EpilogueDefaultEEEEEvvEEEEvNT_6ParamsE,@function
        .size           _ZN7cutlass13device_kernelINS_4gemm6kernel13GemmUniversalIN4cute5tupleIJiiiiEEENS1_10collective13CollectiveMmaINS1_34MainloopSm90TmaGmmaWarpSpecializedILi5ENS5_IJNS4_1CILi2EEENSA_ILi1EEESC_EEENS1_35KernelTmaWarpSpecializedCooperativeEEENS5_IJNSA_ILi128EEENSA_ILi64EEESG_EEEaNS5_IJlSC_lEEEaSJ_NS4_8TiledMMAINS4_8MMA_AtomIJNS4_4SM904GMMA26MMA_64x64x32_S32S8S8_SS_TNEEEENS4_6LayoutISD_NS5_IJSC_NSA_ILi0EEESR_EEEEENS5_IJNS4_10UnderscoreESU_SU_EEEEENS4_13SM90_TMA_LOADENS4_14ComposedLayoutINS4_7SwizzleILi3ELi4ELi3EEENS4_18smem_ptr_flag_bitsILi8EEENSQ_INS5_IJNSA_ILi8EEESG_EEENS5_IJSG_SC_EEEEEEEvNS4_8identityENS4_23SM90_TMA_LOAD_MULTICASTES17_vS18_EENS_8epilogue10collective6detail29Sm90TmaWarpSpecializedAdapterINS1C_15DefaultEpilogueIaSJ_SJ_NS1B_6thread17LinearCombinationIaLi1EiiLNS1G_9ScaleType4KindE0ELNS_15FloatRoundStyleE2EaEENS1_15EpilogueDefaultEEEEEvvEEEEvNT_6ParamsE,(.L_x_141 - _ZN7cutlass13device_kernelINS_4gemm6kernel13GemmUniversalIN4cute5tupleIJiiiiEEENS1_10collective13CollectiveMmaINS1_34MainloopSm90TmaGmmaWarpSpecializedILi5ENS5_IJNS4_1CILi2EEENSA_ILi1EEESC_EEENS1_35KernelTmaWarpSpecializedCooperativeEEENS5_IJNSA_ILi128EEENSA_ILi64EEESG_EEEaNS5_IJlSC_lEEEaSJ_NS4_8TiledMMAINS4_8MMA_AtomIJNS4_4SM904GMMA26MMA_64x64x32_S32S8S8_SS_TNEEEENS4_6LayoutISD_NS5_IJSC_NSA_ILi0EEESR_EEEEENS5_IJNS4_10UnderscoreESU_SU_EEEEENS4_13SM90_TMA_LOADENS4_14ComposedLayoutINS4_7SwizzleILi3ELi4ELi3EEENS4_18smem_ptr_flag_bitsILi8EEENSQ_INS5_IJNSA_ILi8EEESG_EEENS5_IJSG_SC_EEEEEEEvNS4_8identityENS4_23SM90_TMA_LOAD_MULTICASTES17_vS18_EENS_8epilogue10collective6detail29Sm90TmaWarpSpecializedAdapterINS1C_15DefaultEpilogueIaSJ_SJ_NS1B_6thread17LinearCombinationIaLi1EiiLNS1G_9ScaleType4KindE0ELNS_15FloatRoundStyleE2EaEENS1_15EpilogueDefaultEEEEEvvEEEEvNT_6ParamsE)
        .other          _ZN7cutlass13device_kernelINS_4gemm6kernel13GemmUniversalIN4cute5tupleIJiiiiEEENS1_10collective13CollectiveMmaINS1_34MainloopSm90TmaGmmaWarpSpecializedILi5ENS5_IJNS4_1CILi2EEENSA_ILi1EEESC_EEENS1_35KernelTmaWarpSpecializedCooperativeEEENS5_IJNSA_ILi128EEENSA_ILi64EEESG_EEEaNS5_IJlSC_lEEEaSJ_NS4_8TiledMMAINS4_8MMA_AtomIJNS4_4SM904GMMA26MMA_64x64x32_S32S8S8_SS_TNEEEENS4_6LayoutISD_NS5_IJSC_NSA_ILi0EEESR_EEEEENS5_IJNS4_10UnderscoreESU_SU_EEEEENS4_13SM90_TMA_LOADENS4_14ComposedLayoutINS4_7SwizzleILi3ELi4ELi3EEENS4_18smem_ptr_flag_bitsILi8EEENSQ_INS5_IJNSA_ILi8EEESG_EEENS5_IJSG_SC_EEEEEEEvNS4_8identityENS4_23SM90_TMA_LOAD_MULTICASTES17_vS18_EENS_8epilogue10collective6detail29Sm90TmaWarpSpecializedAdapterINS1C_15DefaultEpilogueIaSJ_SJ_NS1B_6thread17LinearCombinationIaLi1EiiLNS1G_9ScaleType4KindE0ELNS_15FloatRoundStyleE2EaEENS1_15EpilogueDefaultEEEEEvvEEEEvNT_6ParamsE,@"STO_CUDA_ENTRY STV_DEFAULT"
_ZN7cutlass13device_kernelINS_4gemm6kernel13GemmUniversalIN4cute5tupleIJiiiiEEENS1_10collective13CollectiveMmaINS1_34MainloopSm90TmaGmmaWarpSpecializedILi5ENS5_IJNS4_1CILi2EEENSA_ILi1EEESC_EEENS1_35KernelTmaWarpSpecializedCooperativeEEENS5_IJNSA_ILi128EEENSA_ILi64EEESG_EEEaNS5_IJlSC_lEEEaSJ_NS4_8TiledMMAINS4_8MMA_AtomIJNS4_4SM904GMMA26MMA_64x64x32_S32S8S8_SS_TNEEEENS4_6LayoutISD_NS5_IJSC_NSA_ILi0EEESR_EEEEENS5_IJNS4_10UnderscoreESU_SU_EEEEENS4_13SM90_TMA_LOADENS4_14ComposedLayoutINS4_7SwizzleILi3ELi4ELi3EEENS4_18smem_ptr_flag_bitsILi8EEENSQ_INS5_IJNSA_ILi8EEESG_EEENS5_IJSG_SC_EEEEEEEvNS4_8identityENS4_23SM90_TMA_LOAD_MULTICASTES17_vS18_EENS_8epilogue10collective6detail29Sm90TmaWarpSpecializedAdapterINS1C_15DefaultEpilogueIaSJ_SJ_NS1B_6thread17LinearCombinationIaLi1EiiLNS1G_9ScaleType4KindE0ELNS_15FloatRoundStyleE2EaEENS1_15EpilogueDefaultEEEEEvvEEEEvNT_6ParamsE:
[----:B------:R-:W0:Y:S01]  /*0000*/  LDC R1, c[0x0][0x28] ;  /* 0x00000a00ff017b82 */ /* 0x000e220000000800 */
[----:B------:R-:W1:Y:S01]  /*0010*/  S2R R18, SR_TID.X ;  /* 0x0000000000127919 */ /* 0x000e620000002100 */
[----:B------:R-:W-:Y:S01]  /*0020*/  ELECT P0, URZ, PT ;  /* 0x00000000003f782f */ /* 0x000fe20003800000 */
[----:B------:R-:W-:Y:S01]  /*0030*/  BSSY B0, `(.L_x_0) ;  /* 0x000000f000007945 */ /* 0x000fe20003800000 */
[--C-:B-1----:R-:W-:Y:S02]  /*0040*/  SHF.R.U32.HI R0, RZ, 0x5, R18.reuse ;  /* 0x00000005ff007819 */ /* 0x102fe40000011612 */
[----:B------:R-:W-:-:S03]  /*0050*/  SHF.R.U32.HI R3, RZ, 0x7, R18 ;  /* 0x00000007ff037819 */ /* 0x000fc60000011612 */
[----:B------:R-:W1:Y:S04]  /*0060*/  SHFL.IDX PT, R2, R0, RZ, 0x1f ;  /* 0x00001fff00027589 */ /* 0x000e6800000e0000 */
[----:B------:R2:W3:Y:S01]  /*0070*/  SHFL.IDX PT, R5, R3, RZ, 0x1f ;  /* 0x00001fff03057589 */ /* 0x0004e200000e0000 */
[----:B-1----:R-:W-:-:S13]  /*0080*/  ISETP.NE.OR P0, PT, R2, RZ, !P0 ;  /* 0x000000ff0200720c */ /* 0x002fda0004705670 */
[----:B0-23--:R-:W-:Y:S05]  /*0090*/  @P0 BRA `(.L_x_1) ;  /* 0x0000000000200947 */ /* 0x00dfea0003800000 */
[----:B------:R-:W-:Y:S02]  /*00a0*/  ULDC.64 UR4, c[0x0][0x198] ;  /* 0x0000660000047ab9 */ /* 0x000fe40000000a00 */
[----:B------:R-:W-:Y:S02]  /*00b0*/  UIADD3 UR6, UP0, UR4, 0xf0, URZ ;  /* 0x000000f004067890 */ /* 0x000fe4000ff1e03f */
[----:B------:R-:W-:Y:S02]  /*00c0*/  UIADD3 UR4, UP1, UR4, 0x1f0, URZ ;  /* 0x000001f004047890 */ /* 0x000fe4000ff3e03f */
[----:B------:R-:W-:Y:S02]  /*00d0*/  UIADD3.X UR7, URZ, UR5, URZ, UP0, !UPT ;  /* 0x000000053f077290 */ /* 0x000fe400087fe43f */
[----:B------:R-:W-:-:S07]  /*00e0*/  UIADD3.X UR5, URZ, UR5, URZ, UP1, !UPT ;  /* 0x000000053f057290 */ /* 0x000fce0008ffe43f */
[----:B------:R0:W-:Y:S02]  /*00f0*/  UTMACCTL.PF [UR6] ;  /* 0x00000000060079b9 */ /* 0x0001e40008040000 */
[----:B------:R0:W-:Y:S02]  /*0100*/  UTMACCTL.PF [UR4] ;  /* 0x00000000040079b9 */ /* 0x0001e40008040000 */
[----:B0-----:R-:W-:Y:S01]  /*0110*/  NOP ;  /* 0x0000000000007918 */ /* 0x001fe20000000000 */
.L_x_1:
[----:B------:R-:W-:Y:S05]  /*0120*/  BSYNC B0 ;  /* 0x0000000000007941 */ /* 0x000fea0003800000 */
.L_x_0:
[----:B------:R-:W0:Y:S02]  /*0130*/  SHFL.IDX PT, R3, R0, RZ, 0x1f ;  /* 0x00001fff00037589 */ /* 0x000e2400000e0000 */
[----:B0-----:R-:W-:-:S13]  /*0140*/  ISETP.NE.AND P0, PT, R3, RZ, PT ;  /* 0x000000ff0300720c */ /* 0x001fda0003f05270 */
[----:B------:R-:W-:Y:S05]  /*0150*/  @P0 BRA `(.L_x_2) ;  /* 0x0000000000600947 */ /* 0x000fea0003800000 */
[----:B------:R-:W0:Y:S01]  /*0160*/  S2UR UR8, SR_CgaCtaId ;  /* 0x00000000000879c3 */ /* 0x000e220000008800 */
[----:B------:R-:W-:Y:S01]  /*0170*/  UMOV UR4, 0x400 ;  /* 0x0000040000047882 */ /* 0x000fe20000000000 */
[----:B------:R-:W-:Y:S01]  /*0180*/  UMOV UR5, 0x1 ;  /* 0x0000000100057882 */ /* 0x000fe20000000000 */
[----:B------:R-:W-:Y:S01]  /*0190*/  UMOV UR6, 0x4 ;  /* 0x0000000400067882 */ /* 0x000fe20000000000 */
[----:B------:R-:W-:Y:S01]  /*01a0*/  ELECT P0, URZ, PT ;  /* 0x00000000003f782f */ /* 0x000fe20003800000 */
[----:B------:R-:W-:-:S04]  /*01b0*/  UIADD3 UR6, -UR6, 0x100000, URZ ;  /* 0x0010000006067890 */ /* 0x000fc8000fffe13f */
[----:B------:R-:W-:Y:S02]  /*01c0*/  USHF.L.U32 UR7, UR6, 0xb, URZ ;  /* 0x0000000b06077899 */ /* 0x000fe4000800063f */
[----:B------:R-:W-:Y:S02]  /*01d0*/  USHF.L.U32 UR6, UR6, 0x1, URZ ;  /* 0x0000000106067899 */ /* 0x000fe4000800063f */
[----:B0-----:R-:W-:Y:S02]  /*01e0*/  ULEA UR8, UR8, UR4, 0x18 ;  /* 0x0000000408087291 */ /* 0x001fe4000f8ec03f */
[----:B------:R-:W-:-:S04]  /*01f0*/  UIADD3 UR4, -UR5, 0x100000, URZ ;  /* 0x0010000005047890 */ /* 0x000fc8000fffe13f */
[----:B------:R-:W-:Y:S02]  /*0200*/  USHF.L.U32 UR5, UR4, 0xb, URZ ;  /* 0x0000000b04057899 */ /* 0x000fe4000800063f */
[----:B------:R-:W-:Y:S01]  /*0210*/  USHF.L.U32 UR4, UR4, 0x1, URZ ;  /* 0x0000000104047899 */ /* 0x000fe2000800063f */
[----:B------:R-:W0:Y:S11]  /*0220*/  FENCE.VIEW.ASYNC.S ;  /* 0x00000000000073c6 */ /* 0x000e360000000000 */
[----:B0-----:R0:W1:Y:S01]  /*0230*/  SYNCS.EXCH.64 URZ, [UR8], UR4 ;  /* 0x00000004083f75b2 */ /* 0x0010620008000100 */
[----:B------:R0:W2:Y:S01]  /*0240*/  SYNCS.EXCH.64 URZ, [UR8+0x28], UR6 ;  /* 0x00002806083f75b2 */ /* 0x0000a20008000100 */
[----:B------:R0:W3:Y:S01]  /*0250*/  SYNCS.EXCH.64 URZ, [UR8+0x8], UR4 ;  /* 0x00000804083f75b2 */ /* 0x0000e20008000100 */
[----:B------:R0:W4:Y:S01]  /*0260*/  SYNCS.EXCH.64 URZ, [UR8+0x30], UR6 ;  /* 0x00003006083f75b2 */ /* 0x0001220008000100 */
[----:B------:R0:W0:Y:S01]  /*0270*/  SYNCS.EXCH.64 URZ, [UR8+0x10], UR4 ;  /* 0x00001004083f75b2 */ /* 0x0000220008000100 */
[----:B------:R0:W0:Y:S01]  /*0280*/  SYNCS.EXCH.64 URZ, [UR8+0x38], UR6 ;  /* 0x00003806083f75b2 */ /* 0x0000220008000100 */
[----:B------:R0:W0:Y:S01]  /*0290*/  SYNCS.EXCH.64 URZ, [UR8+0x18], UR4 ;  /* 0x00001804083f75b2 */ /* 0x0000220008000100 */
[----:B------:R0:W0:Y:S01]  /*02a0*/  SYNCS.EXCH.64 URZ, [UR8+0x40], UR6 ;  /* 0x00004006083f75b2 */ /* 0x0000220008000100 */
[----:B------:R0:W0:Y:S01]  /*02b0*/  SYNCS.EXCH.64 URZ, [UR8+0x20], UR4 ;  /* 0x00002004083f75b2 */ /* 0x0000220008000100 */
[----:B------:R0:W0:Y:S01]  /*02c0*/  SYNCS.EXCH.64 URZ, [UR8+0x48], UR6 ;  /* 0x00004806083f75b2 */ /* 0x0000220008000100 */
[----:B------:R-:W-:Y:S01]  /*02d0*/  NOP ;  /* 0x0000000000007918 */ /* 0x000fe20000000000 */
.L_x_2:
[----:B------:R-:W-:Y:S01]  /*02e0*/  SHF.R.S32.HI R7, RZ, 0x1f, R18 ;  /* 0x0000001fff077819 */ /* 0x000fe20000011412 */
[----:B------:R-:W5:Y:S01]  /*02f0*/  SHFL.IDX PT, R0, R0, RZ, 0x1f ;  /* 0x00001fff00007589 */ /* 0x000f6200000e0000 */
[----:B0-----:R-:W0:Y:S01]  /*0300*/  S2UR UR8, SR_CTAID.X ;  /* 0x00000000000879c3 */ /* 0x001e220000002500 */
[----:B------:R-:W-:Y:S02]  /*0310*/  ELECT P0, URZ, PT ;  /* 0x00000000003f782f */ /* 0x000fe40003800000 */
[----:B------:R-:W-:Y:S01]  /*0320*/  LEA.HI R7, R7, R18, RZ, 0x7 ;  /* 0x0000001207077211 */ /* 0x000fe200078f38ff */
[----:B------:R-:W1:Y:S01]  /*0330*/  S2R R4, SR_CTAID.Y ;  /* 0x0000000000047919 */ /* 0x000e620000002600 */
[----:B------:R-:W-:Y:S01]  /*0340*/  SHF.R.S32.HI R8, RZ, 0x1f, R3 ;  /* 0x0000001fff087819 */ /* 0x000fe20000011403 */
[----:B------:R-:W-:Y:S01]  /*0350*/  ULDC UR4, c[0x0][0x150] ;  /* 0x0000540000047ab9 */ /* 0x000fe20000000800 */
[----:B------:R-:W-:Y:S01]  /*0360*/  LOP3.LUT R7, R7, 0xffffff80, RZ, 0xc0, !PT ;  /* 0xffffff8007077812 */ /* 0x000fe200078ec0ff */
[----:B------:R-:W-:Y:S01]  /*0370*/  NOP ;  /* 0x0000000000007918 */ /* 0x000fe20000000000 */
[----:B------:R-:W-:Y:S01]  /*0380*/  LEA.HI R8, R8, R3, RZ, 0x2 ;  /* 0x0000000308087211 */ /* 0x000fe200078f10ff */
[----:B------:R-:W2:Y:S01]  /*0390*/  LDC R10, c[0x0][0x144] ;  /* 0x00005100ff0a7b82 */ /* 0x000ea20000000800 */
[----:B------:R-:W-:Y:S01]  /*03a0*/  NOP ;  /* 0x0000000000007918 */ /* 0x000fe20000000000 */
[----:B------:R-:W-:Y:S01]  /*03b0*/  IMAD.IADD R6, R18, 0x1, -R7 ;  /* 0x0000000112067824 */ /* 0x000fe200078e0a07 */
[----:B------:R-:W-:Y:S01]  /*03c0*/  LOP3.LUT R8, R8, 0x3ffffffc, RZ, 0xc0, !PT ;  /* 0x3ffffffc08087812 */ /* 0x000fe200078ec0ff */
[----:B------:R-:W-:Y:S01]  /*03d0*/  IMAD.MOV.U32 R23, RZ, RZ, 0x1 ;  /* 0x00000001ff177424 */ /* 0x000fe200078e00ff */
[----:B------:R-:W-:-:S02]  /*03e0*/  ISETP.NE.AND P3, PT, R5, RZ, PT ;  /* 0x000000ff0500720c */ /* 0x000fc40003f65270 */
[----:B------:R-:W-:Y:S01]  /*03f0*/  SHF.R.S32.HI R7, RZ, 0x1f, R6 ;  /* 0x0000001fff077819 */ /* 0x000fe20000011406 */
[----:B------:R-:W-:Y:S01]  /*0400*/  IMAD.IADD R8, R3, 0x1, -R8 ;  /* 0x0000000103087824 */ /* 0x000fe200078e0a08 */
[----:B------:R-:W3:Y:S02]  /*0410*/  LDC R13, c[0x0][0x140] ;  /* 0x00005000ff0d7b82 */ /* 0x000ee40000000800 */
[----:B------:R-:W-:Y:S02]  /*0420*/  LEA.HI R7, R7, R6, RZ, 0x3 ;  /* 0x0000000607077211 */ /* 0x000fe400078f18ff */
[----:B-----5:R-:W-:Y:S02]  /*0430*/  ISETP.NE.OR P0, PT, R0, RZ, !P0 ;  /* 0x000000ff0000720c */ /* 0x020fe40004705670 */
[--C-:B------:R-:W-:Y:S02]  /*0440*/  SHF.R.S32.HI R0, RZ, 0x3, R7.reuse ;  /* 0x00000003ff007819 */ /* 0x100fe40000011407 */
[----:B------:R-:W-:-:S02]  /*0450*/  SHF.R.S32.HI R7, RZ, 0x1f, R7 ;  /* 0x0000001fff077819 */ /* 0x000fc40000011407 */
[----:B0-----:R-:W-:Y:S02]  /*0460*/  I2FP.F32.U32 R9, UR8 ;  /* 0x0000000800097c45 */ /* 0x001fe40008201000 */
[----:B------:R-:W-:-:S03]  /*0470*/  LEA.HI R7, R7, R0, RZ, 0x2 ;  /* 0x0000000007077211 */ /* 0x000fc600078f10ff */
[----:B------:R-:W-:Y:S01]  /*0480*/  FMUL R9, R9, UR4 ;  /* 0x0000000409097c20 */ /* 0x000fe20008400000 */
[----:B------:R-:W-:Y:S01]  /*0490*/  LOP3.LUT R7, R7, 0xfffffffc, RZ, 0xc0, !PT ;  /* 0xfffffffc07077812 */ /* 0x000fe200078ec0ff */
[----:B------:R-:W-:Y:S01]  /*04a0*/  VOTEU.ALL UP0, P0 ;  /* 0x00000000003f7886 */ /* 0x000fe20000000000 */
[----:B-1----:R-:W-:Y:S01]  /*04b0*/  I2FP.F32.U32 R3, R4 ;  /* 0x0000000400037245 */ /* 0x002fe20000201000 */
[----:B------:R-:W-:Y:S01]  /*04c0*/  ULDC UR4, c[0x0][0x154] ;  /* 0x0000550000047ab9 */ /* 0x000fe20000000800 */
[----:B------:R-:W-:Y:S01]  /*04d0*/  VOTEU.ALL UP1, P0 ;  /* 0x00000000003f7886 */ /* 0x000fe20000020000 */
[----:B------:R-:W0:Y:S01]  /*04e0*/  F2I.U32.TRUNC.NTZ R9, R9 ;  /* 0x0000000900097305 */ /* 0x000e22000020f000 */
[----:B------:R-:W-:Y:S01]  /*04f0*/  IMAD.IADD R7, R0, 0x1, -R7 ;  /* 0x0000000100077824 */ /* 0x000fe200078e0a07 */
[----:B------:R-:W1:Y:S01]  /*0500*/  @!UP0 S2UR UR7, SR_CgaCtaId ;  /* 0x00000000000789c3 */ /* 0x000e620000008800 */
[----:B------:R-:W-:Y:S01]  /*0510*/  FMUL R12, R3, UR4 ;  /* 0x00000004030c7c20 */ /* 0x000fe20008400000 */
[----:B------:R-:W-:Y:S01]  /*0520*/  UMOV UR4, 0x20 ;  /* 0x0000002000047882 */ /* 0x000fe20000000000 */
[----:B------:R-:W-:Y:S01]  /*0530*/  IMAD R8, R8, 0x4, R7 ;  /* 0x0000000408087824 */ /* 0x000fe200078e0207 */
[----:B------:R-:W-:Y:S01]  /*0540*/  @!UP0 UMOV UR6, 0x400 ;  /* 0x0000040000068882 */ /* 0x000fe20000000000 */
[----:B------:R-:W-:-:S04]  /*0550*/  @!UP0 UIADD3 UR4, -UR4, 0x100000, URZ ;  /* 0x0010000004048890 */ /* 0x000fc8000fffe13f */
[----:B------:R-:W-:Y:S02]  /*0560*/  @!UP0 USHF.L.U32 UR5, UR4, 0xb, URZ ;  /* 0x0000000b04058899 */ /* 0x000fe4000800063f */
[----:B------:R-:W-:Y:S01]  /*0570*/  @!UP0 USHF.L.U32 UR4, UR4, 0x1, URZ ;  /* 0x0000000104048899 */ /* 0x000fe2000800063f */
[----:B---3--:R-:W-:Y:S01]  /*0580*/  ISETP.EQ.U32.AND P2, PT, R13, 0x1, PT ;  /* 0x000000010d00780c */ /* 0x008fe20003f42070 */
[----:B------:R-:W3:Y:S01]  /*0590*/  F2I.U32.TRUNC.NTZ R12, R12 ;  /* 0x0000000c000c7305 */ /* 0x000ee2000020f000 */
[----:B------:R-:W-:Y:S01]  /*05a0*/  LEA.HI R0, R8, R8, RZ, 0x1 ;  /* 0x0000000808007211 */ /* 0x000fe200078f08ff */
[----:B------:R-:W5:Y:S03]  /*05b0*/  LDC R7, c[0x0][0x148] ;  /* 0x00005200ff077b82 */ /* 0x000f660000000800 */
[----:B------:R-:W-:Y:S01]  /*05c0*/  LOP3.LUT R11, R0, 0xfffffffe, RZ, 0xc0, !PT ;  /* 0xfffffffe000b7812 */ /* 0x000fe200078ec0ff */
[----:B0-----:R-:W-:Y:S01]  /*05d0*/  IMAD.MOV R15, RZ, RZ, -R9 ;  /* 0x000000ffff0f7224 */ /* 0x001fe200078e0a09 */
[----:B------:R-:W-:-:S03]  /*05e0*/  SHF.R.S32.HI R9, RZ, 0x1f, R2 ;  /* 0x0000001fff097819 */ /* 0x000fc60000011402 */
[----:B--2---:R-:W-:Y:S01]  /*05f0*/  IMAD R3, R10, R15, UR8 ;  /* 0x000000080a037e24 */ /* 0x004fe2000f8e020f */
[----:B------:R-:W-:Y:S01]  /*0600*/  LEA.HI R9, R9, R2, RZ, 0x2 ;  /* 0x0000000209097211 */ /* 0x000fe200078f10ff */
[C---:B------:R-:W-:Y:S02]  /*0610*/  IMAD.IADD R0, R8.reuse, 0x1, -R11 ;  /* 0x0000000108007824 */ /* 0x040fe400078e0a0b */
[----:B------:R-:W-:Y:S01]  /*0620*/  IMAD.SHL.U32 R11, R8, 0x4, RZ ;  /* 0x00000004080b7824 */ /* 0x000fe200078e00ff */
[----:B------:R-:W-:Y:S01]  /*0630*/  LOP3.LUT R9, R9, 0xfffffffc, RZ, 0xc0, !PT ;  /* 0xfffffffc09097812 */ /* 0x000fe200078ec0ff */
[----:B---3--:R-:W-:Y:S01]  /*0640*/  IMAD.MOV R24, RZ, RZ, -R12 ;  /* 0x000000ffff187224 */ /* 0x008fe200078e0a0c */
[----:B------:R-:W-:Y:S01]  /*0650*/  ISETP.NE.AND P4, PT, R0, R3, PT ;  /* 0x000000030000720c */ /* 0x000fe20003f85270 */
[----:B-1----:R-:W-:Y:S01]  /*0660*/  @!UP0 ULEA UR6, UR7, UR6, 0x18 ;  /* 0x0000000607068291 */ /* 0x002fe2000f8ec03f */
[----:B------:R-:W-:Y:S01]  /*0670*/  LOP3.LUT R22, R8, 0xc, R11, 0x78, !PT ;  /* 0x0000000c08167812 */ /* 0x000fe200078e780b */
[----:B------:R-:W-:Y:S01]  /*0680*/  IMAD.IADD R0, R2, 0x1, -R9 ;  /* 0x0000000102007824 */ /* 0x000fe200078e0a09 */
[----:B------:R-:W-:Y:S01]  /*0690*/  VOTEU.ALL UP0, P0 ;  /* 0x00000000003f7886 */ /* 0x000fe20000000000 */
[----:B------:R-:W-:Y:S01]  /*06a0*/  LOP3.LUT P0, RZ, R6, 0x7, RZ, 0xc0, !PT ;  /* 0x0000000706ff7812 */ /* 0x000fe2000780c0ff */
[----:B------:R-:W-:-:S02]  /*06b0*/  VIADD R6, R5, 0xffffffff ;  /* 0xffffffff05067836 */ /* 0x000fc40000000000 */
[----:B------:R-:W-:Y:S01]  /*06c0*/  ISETP.NE.AND P1, PT, R0, 0x3, PT ;  /* 0x000000030000780c */ /* 0x000fe20003f25270 */
[----:B-----5:R-:W-:Y:S01]  /*06d0*/  IMAD R9, R7, R24, R4 ;  /* 0x0000001807097224 */ /* 0x020fe200078e0204 */
[----:B------:R-:W-:Y:S02]  /*06e0*/  ISETP.LT.U32.AND P0, PT, R22, 0x2, !P0 ;  /* 0x000000021600780c */ /* 0x000fe40004701070 */
[----:B------:R-:W-:Y:S01]  /*06f0*/  ISETP.EQ.OR P1, PT, R0, RZ, !P1 ;  /* 0x000000ff0000720c */ /* 0x000fe20004f22670 */
[----:B------:R-:W0:Y:S02]  /*0700*/  FENCE.VIEW.ASYNC.S ;  /* 0x00000000000073c6 */ /* 0x000e240000000000 */
[----:B0-----:R0:W1:Y:S01]  /*0710*/  @!UP0 SYNCS.EXCH.64 URZ, [UR6+0x60], UR4 ;  /* 0x00006004063f85b2 */ /* 0x0010620008000100 */
[----:B------:R-:W-:Y:S02]  /*0720*/  @P4 LEA.HI R2, R22, R22, RZ, 0x1 ;  /* 0x0000001616024211 */ /* 0x000fe400078f08ff */
[----:B------:R-:W-:-:S02]  /*0730*/  ISETP.EQ.AND P1, PT, R5, RZ, P1 ;  /* 0x000000ff0500720c */ /* 0x000fc40000f22270 */
[----:B------:R-:W-:Y:S02]  /*0740*/  @P4 SHF.R.S32.HI R2, RZ, 0x1, R2 ;  /* 0x00000001ff024819 */ /* 0x000fe40000011402 */
[----:B------:R-:W-:Y:S02]  /*0750*/  ISETP.GE.U32.AND P6, PT, R6, 0x2, PT ;  /* 0x000000020600780c */ /* 0x000fe40003fc6070 */
[----:B------:R-:W-:Y:S02]  /*0760*/  @P4 ISETP.NE.AND P5, PT, R2, R9, PT ;  /* 0x000000090200420c */ /* 0x000fe40003fa5270 */
[----:B------:R-:W-:Y:S02]  /*0770*/  SEL R2, RZ, 0x1, !P0 ;  /* 0x00000001ff027807 */ /* 0x000fe40004000000 */
[----:B------:R-:W-:Y:S02]  /*0780*/  @P4 SEL R23, RZ, 0x1, P5 ;  /* 0x00000001ff174807 */ /* 0x000fe40002800000 */
[----:B------:R-:W-:Y:S01]  /*0790*/  SEL R19, RZ, 0x1, !P1 ;  /* 0x00000001ff137807 */ /* 0x000fe20004800000 */
[----:B------:R0:W2:Y:S01]  /*07a0*/  @!UP1 SYNCS.EXCH.64 URZ, [UR6+0x68], UR4 ;  /* 0x00006804063f95b2 */ /* 0x0000a20008000100 */
[----:B------:R-:W-:Y:S01]  /*07b0*/  LOP3.LUT R23, R23, R2, RZ, 0xc0, !PT ;  /* 0x0000000217177212 */ /* 0x000fe200078ec0ff */
[----:B------:R-:W-:Y:S01]  /*07c0*/  NOP ;  /* 0x0000000000007918 */ /* 0x000fe20000000000 */
[----:B------:R-:W-:Y:S01]  /*07d0*/  SEL R19, R19, 0x2, P6 ;  /* 0x0000000213137807 */ /* 0x000fe20003000000 */
[----:B------:R-:W-:Y:S06]  /*07e0*/  @!P2 BRA `(.L_x_3) ;  /* 0x000000000008a947 */ /* 0x000fec0003800000 */
[----:B-12-4-:R-:W-:Y:S01]  /*07f0*/  UCGABAR_ARV ;  /* 0x00000000000079c7 */ /* 0x016fe20008000000 */
[----:B------:R-:W-:Y:S05]  /*0800*/  BRA `(.L_x_4) ;  /* 0x0000000000047947 */ /* 0x000fea0003800000 */
.L_x_3:
[----:B-12-4-:R-:W-:Y:S01]  /*0810*/  NOP ;  /* 0x0000000000007918 */ /* 0x016fe20000000000 */
.L_x_4:
[----:B------:R-:W1:Y:S01]  /*0820*/  LDC R2, c[0x0][0x65c] ;  /* 0x00019700ff027b82 */ /* 0x000e620000000800 */
[----:B------:R-:W-:Y:S02]  /*0830*/  IMAD.U32 R8, RZ, RZ, UR8 ;  /* 0x00000008ff087e24 */ /* 0x000fe4000f8e00ff */
[----:B------:R-:W-:Y:S01]  /*0840*/  IMAD.MOV.U32 R9, RZ, RZ, RZ ;  /* 0x000000ffff097224 */ /* 0x000fe200078e00ff */
[----:B-1----:R-:W-:-:S04]  /*0850*/  ISETP.NE.AND P1, PT, R2, 0x1, PT ;  /* 0x000000010200780c */ /* 0x002fc80003f25270 */
[----:B------:R-:W-:-:S09]  /*0860*/  P2R R5, PR, RZ, 0x2 ;  /* 0x00000002ff057803 */ /* 0x000fd20000000000 */
[----:B------:R-:W1:Y:S01]  /*0870*/  @P1 LDC R17, c[0x0][0x10] ;  /* 0x00000400ff111b82 */ /* 0x000e620000000800 */
[----:B------:R-:W-:Y:S02]  /*0880*/  @P1 IMAD.MOV.U32 R5, RZ, RZ, RZ ;  /* 0x000000ffff051224 */ /* 0x000fe400078e00ff */
[----:B------:R-:W-:-:S05]  /*0890*/  @P1 IMAD.MOV.U32 R13, RZ, RZ, RZ ;  /* 0x000000ffff0d1224 */ /* 0x000fca00078e00ff */
[----:B------:R-:W2:Y:S01]  /*08a0*/  @!P1 LDC R11, c[0x0][0xc] ;  /* 0x00000300ff0b9b82 */ /* 0x000ea20000000800 */
[----:B-1----:R-:W-:-:S04]  /*08b0*/  @P1 IMAD.WIDE.U32 R16, R17, UR8, R4 ;  /* 0x0000000811101c25 */ /* 0x002fc8000f8e0004 */
[----:B------:R-:W-:Y:S02]  /*08c0*/  @P1 IMAD.IADD R17, R17, 0x1, R13 ;  /* 0x0000000111111824 */ /* 0x000fe400078e020d */
[----:B--2---:R-:W-:-:S04]  /*08d0*/  @!P1 IMAD.WIDE.U32 R8, R4, R11, R8 ;  /* 0x0000000b04089225 */ /* 0x004fc800078e0008 */
[----:B------:R-:W-:Y:S02]  /*08e0*/  @!P1 IMAD.MOV.U32 R16, RZ, RZ, R8 ;  /* 0x000000ffff109224 */ /* 0x000fe400078e0008 */
[----:B------:R-:W-:Y:S01]  /*08f0*/  @!P1 IMAD.MOV.U32 R17, RZ, RZ, R9 ;  /* 0x000000ffff119224 */ /* 0x000fe200078e0009 */
[----:B------:R-:W-:Y:S06]  /*0900*/  @!P2 BRA `(.L_x_5) ;  /* 0x00000000000ca947 */ /* 0x000fec0003800000 */
[----:B------:R-:W-:Y:S01]  /*0910*/  UCGABAR_WAIT ;  /* 0x0000000000007dc7 */ /* 0x000fe20008000000 */
[----:B------:R-:W-:Y:S01]  /*0920*/  CCTL.IVALL ;  /* 0x00000000ff00798f */ /* 0x000fe20002000000 */
[----:B------:R-:W-:Y:S05]  /*0930*/  BRA `(.L_x_6) ;  /* 0x0000000000047947 */ /* 0x000fea0003800000 */
.L_x_5:
[----:B------:R-:W-:Y:S06]  /*0940*/  BAR.SYNC.DEFER_BLOCKING 0x0 ;  /* 0x0000000000007b1d */ /* 0x000fec0000010000 */
.L_x_6:
[----:B------:R-:W-:Y:S05]  /*0950*/  @!P3 BRA `(.L_x_7) ;  /* 0x000000380084b947 */ /* 0x000fea0003800000 */
[----:B------:R-:W-:-:S13]  /*0960*/  ISETP.GT.U32.AND P0, PT, R6, 0x1, PT ;  /* 0x000000010600780c */ /* 0x000fda0003f04070 */
[----:B0-----:R-:W-:Y:S05]  /*0970*/  @P0 EXIT ;  /* 0x000000000000094d */ /* 0x001fea0003800000 */
[----:B------:R-:W-:Y:S01]  /*0980*/  ULDC.64 UR4, c[0x0][0x650] ;  /* 0x0001940000047ab9 */ /* 0x000fe20000000a00 */
[----:B------:R-:W-:Y:S01]  /*0990*/  PRMT R0, RZ, 0x7610, R0 ;  /* 0x00007610ff007816 */ /* 0x000fe20000000000 */
[----:B------:R-:W-:Y:S01]  /*09a0*/  IMAD.MOV.U32 R59, RZ, RZ, -0x1 ;  /* 0xffffffffff3b7424 */ /* 0x000fe200078e00ff */
[----:B------:R-:W-:Y:S01]  /*09b0*/  ISETP.GE.U32.AND P0, PT, R16, UR4, PT ;  /* 0x0000000410007c0c */ /* 0x000fe2000bf06070 */
[----:B------:R-:W-:Y:S02]  /*09c0*/  IMAD.MOV.U32 R60, RZ, RZ, -0x1 ;  /* 0xffffffffff3c7424 */ /* 0x000fe400078e00ff */
[----:B------:R-:W-:Y:S01]  /*09d0*/  IMAD.MOV.U32 R61, RZ, RZ, -0x1 ;  /* 0xffffffffff3d7424 */ /* 0x000fe200078e00ff */
[----:B------:R-:W-:-:S13]  /*09e0*/  ISETP.GE.U32.AND.EX P0, PT, R17, UR5, PT, P0 ;  /* 0x0000000511007c0c */ /* 0x000fda000bf06100 */
[----:B------:R-:W-:Y:S05]  /*09f0*/  @P0 BRA `(.L_x_8) ;  /* 0x0000000400280947 */ /* 0x000fea0003800000 */
[----:B------:R-:W0:Y:S01]  /*0a00*/  LDC.64 R20, c[0x0][0x628] ;  /* 0x00018a00ff147b82 */ /* 0x000e220000000a00 */
[----:B------:R-:W-:Y:S02]  /*0a10*/  IMAD.MOV.U32 R8, RZ, RZ, R16 ;  /* 0x000000ffff087224 */ /* 0x000fe400078e0010 */
[----:B------:R-:W-:-:S05]  /*0a20*/  IMAD.MOV.U32 R9, RZ, RZ, R17 ;  /* 0x000000ffff097224 */ /* 0x000fca00078e0011 */
[----:B------:R-:W1:Y:S08]  /*0a30*/  LDC R0, c[0x0][0x630] ;  /* 0x00018c00ff007b82 */ /* 0x000e700000000800 */
[----:B------:R-:W2:Y:S01]  /*0a40*/  LDC.64 R26, c[0x0][0x620] ;  /* 0x00018800ff1a7b82 */ /* 0x000ea20000000a00 */
[----:B0-----:R-:W-:-:S04]  /*0a50*/  ISETP.NE.U32.AND P0, PT, R20, RZ, PT ;  /* 0x000000ff1400720c */ /* 0x001fc80003f05070 */
[----:B------:R-:W-:-:S13]  /*0a60*/  ISETP.NE.AND.EX P0, PT, R21, RZ, PT, P0 ;  /* 0x000000ff1500720c */ /* 0x000fda0003f05300 */
[----:B-12---:R-:W-:Y:S05]  /*0a70*/  @!P0 BRA `(.L_x_9) ;  /* 0x0000000000288947 */ /* 0x006fea0003800000 */
[----:B------:R-:W0:Y:S02]  /*0a80*/  LDC R13, c[0x0][0x634] ;  /* 0x00018d00ff0d7b82 */ /* 0x000e240000000800 */
[----:B0-----:R-:W-:-:S05]  /*0a90*/  IADD3 R13, P0, R16, R13, RZ ;  /* 0x0000000d100d7210 */ /* 0x001fca0007f1e0ff */
[----:B------:R-:W-:-:S04]  /*0aa0*/  IMAD.X R15, RZ, RZ, R17, P0 ;  /* 0x000000ffff0f7224 */ /* 0x000fc800000e0611 */
[----:B------:R-:W-:-:S04]  /*0ab0*/  IMAD.WIDE.U32 R8, R15, R20, RZ ;  /* 0x000000140f087225 */ /* 0x000fc800078e00ff */
[----:B------:R-:W-:-:S04]  /*0ac0*/  IMAD.WIDE.U32 R10, P0, R13, R21, R8 ;  /* 0x000000150d0a7225 */ /* 0x000fc80007800008 */
[----:B------:R-:W-:-:S04]  /*0ad0*/  IMAD.WIDE.U32 R8, R13, R20, RZ ;  /* 0x000000140d087225 */ /* 0x000fc800078e00ff */
[----:B------:R-:W-:Y:S01]  /*0ae0*/  IMAD.X R13, RZ, RZ, RZ, P0 ;  /* 0x000000ffff0d7224 */ /* 0x000fe200000e06ff */
[----:B------:R-:W-:Y:S01]  /*0af0*/  IADD3 RZ, P0, R9, R10, RZ ;  /* 0x0000000a09ff7210 */ /* 0x000fe20007f1e0ff */
[----:B------:R-:W-:-:S04]  /*0b00*/  IMAD.MOV.U32 R12, RZ, RZ, R11 ;  /* 0x000000ffff0c7224 */ /* 0x000fc800078e000b */
[----:B------:R-:W-:-:S08]  /*0b10*/  IMAD.WIDE.U32.X R8, R15, R21, R12, P0 ;  /* 0x000000150f087225 */ /* 0x000fd000000e040c */
.L_x_9:
[----:B------:R-:W0:Y:S01]  /*0b20*/  LDC.64 R20, c[0x0][0x640] ;  /* 0x00019000ff147b82 */ /* 0x000e220000000a00 */
[--C-:B------:R-:W-:Y:S01]  /*0b30*/  SHF.R.U64 R61, R8, R0, R9.reuse ;  /* 0x00000000083d7219 */ /* 0x100fe20000001209 */
[----:B------:R-:W-:Y:S01]  /*0b40*/  IMAD R28, R7, R24, R4 ;  /* 0x00000018071c7224 */ /* 0x000fe200078e0204 */
[----:B------:R-:W-:Y:S01]  /*0b50*/  SHF.R.U32.HI R0, RZ, R0, R9 ;  /* 0x00000000ff007219 */ /* 0x000fe20000011609 */
[----:B------:R-:W-:Y:S01]  /*0b60*/  IMAD.MOV.U32 R25, RZ, RZ, 0x1 ;  /* 0x00000001ff197424 */ /* 0x000fe200078e00ff */
[----:B------:R-:W-:-:S03]  /*0b70*/  IADD3 R5, P0, RZ, -R61, RZ ;  /* 0x8000003dff057210 */ /* 0x000fc60007f1e0ff */
[----:B------:R-:W1:Y:S02]  /*0b80*/  LDC R6, c[0x0][0x618] ;  /* 0x00018600ff067b82 */ /* 0x000e640000000800 */
[----:B------:R-:W-:-:S04]  /*0b90*/  IMAD.X R9, RZ, RZ, ~R0, P0 ;  /* 0x000000ffff097224 */ /* 0x000fc800000e0e00 */
[-C--:B------:R-:W-:Y:S02]  /*0ba0*/  IMAD R0, R9, R26.reuse, RZ ;  /* 0x0000001a09007224 */ /* 0x080fe400078e02ff */
[----:B------:R-:W2:Y:S01]  /*0bb0*/  LDC R11, c[0x0][0x608] ;  /* 0x00018200ff0b7b82 */ /* 0x000ea20000000800 */
[----:B------:R-:W-:-:S04]  /*0bc0*/  IMAD.WIDE.U32 R8, R5, R26, R16 ;  /* 0x0000001a05087225 */ /* 0x000fc800078e0010 */
[----:B------:R-:W-:-:S03]  /*0bd0*/  IMAD R5, R5, R27, R0 ;  /* 0x0000001b05057224 */ /* 0x000fc600078e0200 */
[----:B------:R-:W3:Y:S01]  /*0be0*/  LDC R12, c[0x0][0x658] ;  /* 0x00019600ff0c7b82 */ /* 0x000ee20000000800 */
[----:B0-----:R-:W-:Y:S01]  /*0bf0*/  ISETP.NE.U32.AND P0, PT, R20, RZ, PT ;  /* 0x000000ff1400720c */ /* 0x001fe20003f05070 */
[----:B------:R-:W-:Y:S02]  /*0c00*/  IMAD.IADD R5, R9, 0x1, R5 ;  /* 0x0000000109057824 */ /* 0x000fe400078e0205 */
[----:B------:R-:W-:Y:S01]  /*0c10*/  IMAD.MOV.U32 R9, RZ, RZ, -0x1 ;  /* 0xffffffffff097424 */ /* 0x000fe200078e00ff */
[----:B------:R-:W-:-:S03]  /*0c20*/  ISETP.NE.AND.EX P0, PT, R21, RZ, PT, P0 ;  /* 0x000000ff1500720c */ /* 0x000fc60003f05300 */
[----:B------:R-:W0:Y:S01]  /*0c30*/  LDC R15, c[0x0][0x600] ;  /* 0x00018000ff0f7b82 */ /* 0x000e220000000800 */
[-CC-:B-1----:R-:W-:Y:S02]  /*0c40*/  SHF.R.U64 R13, R8, R6.reuse, R5.reuse ;  /* 0x00000006080d7219 */ /* 0x182fe40000001205 */
[----:B------:R-:W-:-:S05]  /*0c50*/  SHF.R.U32.HI R0, RZ, R6, R5 ;  /* 0x00000006ff007219 */ /* 0x000fca0000011605 */
[----:B------:R-:W1:Y:S01]  /*0c60*/  LDC R14, c[0x0][0x648] ;  /* 0x00019200ff0e7b82 */ /* 0x000e620000000800 */
[-CC-:B--2---:R-:W-:Y:S02]  /*0c70*/  SHF.R.U64 R29, R13, R11.reuse, R0.reuse ;  /* 0x0000000b0d1d7219 */ /* 0x184fe40000001200 */
[----:B------:R-:W-:-:S05]  /*0c80*/  SHF.R.U32.HI R5, RZ, R11, R0 ;  /* 0x0000000bff057219 */ /* 0x000fca0000011600 */
[----:B------:R-:W2:Y:S01]  /*0c90*/  LDC R26, c[0x0][0x638] ;  /* 0x00018e00ff1a7b82 */ /* 0x000ea20000000800 */
[-CC-:B---3--:R-:W-:Y:S02]  /*0ca0*/  SHF.R.U64 R24, R29, R12.reuse, R5.reuse ;  /* 0x0000000c1d187219 */ /* 0x188fe40000001205 */
[-C--:B------:R-:W-:Y:S02]  /*0cb0*/  SHF.L.U32 R0, R9, R12.reuse, RZ ;  /* 0x0000000c09007219 */ /* 0x080fe400000006ff */
[----:B------:R-:W-:Y:S01]  /*0cc0*/  SHF.R.U32.HI R5, RZ, R12, R5 ;  /* 0x0000000cff057219 */ /* 0x000fe20000011605 */
[----:B------:R-:W-:Y:S01]  /*0cd0*/  IMAD.MOV.U32 R4, RZ, RZ, R24 ;  /* 0x000000ffff047224 */ /* 0x000fe200078e0018 */
[----:B------:R-:W-:Y:S01]  /*0ce0*/  LOP3.LUT R10, RZ, R0, RZ, 0x33, !PT ;  /* 0x00000000ff0a7212 */ /* 0x000fe200078e33ff */
[----:B------:R-:W3:Y:S01]  /*0cf0*/  LDC R27, c[0x0][0x610] ;  /* 0x00018400ff1b7b82 */ /* 0x000ee20000000800 */
[----:B------:R-:W-:Y:S05]  /*0d00*/  @!P0 BRA `(.L_x_10) ;  /* 0x0000000000288947 */ /* 0x000fea0003800000 */
[----:B------:R-:W4:Y:S02]  /*0d10*/  LDC R9, c[0x0][0x64c] ;  /* 0x00019300ff097b82 */ /* 0x000f240000000800 */
[----:B----4-:R-:W-:-:S05]  /*0d20*/  IADD3 R9, P0, R24, R9, RZ ;  /* 0x0000000918097210 */ /* 0x010fca0007f1e0ff */
        /* <DEDUP_REMOVED lines=8> */
.L_x_10:
[----:B-1----:R-:W-:Y:S01]  /*0db0*/  SHF.R.U64 R4, R4, R14, R5 ;  /* 0x0000000e04047219 */ /* 0x002fe20000001205 */
[----:B0-----:R-:W-:Y:S01]  /*0dc0*/  VIADD R6, R15, 0xffffffff ;  /* 0xffffffff0f067836 */ /* 0x001fe20000000000 */
[----:B------:R-:W-:Y:S02]  /*0dd0*/  SHF.L.U32 R0, R25, R12, RZ ;  /* 0x0000000c19007219 */ /* 0x000fe400000006ff */
[----:B------:R-:W-:Y:S01]  /*0de0*/  LOP3.LUT R5, R29, R10, RZ, 0xc0, !PT ;  /* 0x0000000a1d057212 */ /* 0x000fe200078ec0ff */
[----:B------:R-:W-:Y:S01]  /*0df0*/  IMAD.MOV R7, RZ, RZ, -R4 ;  /* 0x000000ffff077224 */ /* 0x000fe200078e0a04 */
[----:B------:R-:W-:Y:S02]  /*0e00*/  SEL R3, R3, R28, !P1 ;  /* 0x0000001c03037207 */ /* 0x000fe40004800000 */
[----:B------:R-:W-:Y:S01]  /*0e10*/  LOP3.LUT R6, R13, R6, RZ, 0xc0, !PT ;  /* 0x000000060d067212 */ /* 0x000fe200078ec0ff */
[----:B------:R-:W-:Y:S02]  /*0e20*/  IMAD R4, R0, R4, R5 ;  /* 0x0000000400047224 */ /* 0x000fe400078e0205 */
[----:B--2---:R-:W-:-:S02]  /*0e30*/  IMAD R0, R7, R26, R24 ;  /* 0x0000001a07007224 */ /* 0x004fc400078e0218 */
[----:B---3--:R-:W-:Y:S02]  /*0e40*/  IMAD R3, R4, R27, R3 ;  /* 0x0000001b04037224 */ /* 0x008fe400078e0203 */
[----:B------:R-:W-:Y:S02]  /*0e50*/  IMAD.MOV.U32 R5, RZ, RZ, 0x1 ;  /* 0x00000001ff057424 */ /* 0x000fe400078e00ff */
[----:B------:R-:W-:-:S03]  /*0e60*/  IMAD R4, R0, R15, R6 ;  /* 0x0000000f00047224 */ /* 0x000fc600078e0206 */
[----:B------:R-:W-:Y:S02]  /*0e70*/  PRMT R0, R5, 0x7610, R0 ;  /* 0x0000761005007816 */ /* 0x000fe40000000000 */
[----:B------:R-:W-:Y:S02]  /*0e80*/  SEL R60, R4, R3, !P1 ;  /* 0x00000003043c7207 */ /* 0x000fe40004800000 */
[----:B------:R-:W-:-:S07]  /*0e90*/  SEL R59, R3, R4, !P1 ;  /* 0x00000004033b7207 */ /* 0x000fce0004800000 */
.L_x_8:
[----:B------:R-:W-:-:S08]  /*0ea0*/  NOP ;  /* 0x0000000000007918 */ /* 0x000fd00000000000 */
[----:B------:R-:W0:Y:S02]  /*0eb0*/  USETMAXREG.TRY_ALLOC.CTAPOOL UP0, 0xe8 ;  /* 0x000000e8000079c8 */ /* 0x000e240008000600 */
[----:B0-----:R-:W-:-:S13]  /*0ec0*/  PLOP3.LUT P0, PT, PT, PT, UP0, 0x80, 0x0 ;  /* 0x000000000000781c */ /* 0x001fda0003f0f008 */
[----:B------:R-:W-:Y:S05]  /*0ed0*/  @!P0 BRA `(.L_x_8) ;  /* 0xfffffffc00f08947 */ /* 0x000fea000383ffff */
[----:B------:R-:W-:Y:S01]  /*0ee0*/  ULDC.64 UR4, c[0x0][0x598] ;  /* 0x0001660000047ab9 */ /* 0x000fe20000000a00 */
[----:B------:R-:W-:Y:S01]  /*0ef0*/  ULDC.64 UR36, c[0x0][0x208] ;  /* 0x0000820000247ab9 */ /* 0x000fe20000000a00 */
[----:B------:R-:W-:-:S04]  /*0f00*/  ISETP.NE.U32.AND P0, PT, RZ, UR4, PT ;  /* 0x00000004ff007c0c */ /* 0x000fc8000bf05070 */
[----:B------:R-:W-:-:S13]  /*0f10*/  ISETP.NE.AND.EX P0, PT, RZ, UR5, PT, P0 ;  /* 0x00000005ff007c0c */ /* 0x000fda000bf05300 */
[----:B------:R-:W-:Y:S05]  /*0f20*/  @!P0 BRA `(.L_x_11) ;  /* 0x00000000001c8947 */ /* 0x000fea0003800000 */
[----:B------:R-:W0:Y:S02]  /*0f30*/  LDC.64 R4, c[0x0][0x598] ;  /* 0x00016600ff047b82 */ /* 0x000e240000000a00 */
[----:B0-----:R-:W2:Y:S02]  /*0f40*/  LDG.E.64 R4, desc[UR36][R4.64] ;  /* 0x0000002404047981 */ /* 0x001ea4000c1e1b00 */
[----:B--2---:R-:W-:-:S04]  /*0f50*/  ISETP.NE.U32.AND P0, PT, R4, RZ, PT ;  /* 0x000000ff0400720c */ /* 0x004fc80003f05070 */
[----:B------:R-:W-:-:S13]  /*0f60*/  ISETP.NE.AND.EX P0, PT, R5, RZ, PT, P0 ;  /* 0x000000ff0500720c */ /* 0x000fda0003f05300 */
[----:B------:R-:W-:Y:S05]  /*0f70*/  @!P0 BRA `(.L_x_11) ;  /* 0x0000000000088947 */ /* 0x000fea0003800000 */
[----:B------:R0:W5:Y:S01]  /*0f80*/  LD.E R56, desc[UR36][R4.64] ;  /* 0x0000002404387980 */ /* 0x000162000c101900 */
[----:B------:R-:W-:Y:S05]  /*0f90*/  BRA `(.L_x_12) ;  /* 0x0000000000247947 */ /* 0x000fea0003800000 */
.L_x_11:
[----:B------:R-:W-:Y:S02]  /*0fa0*/  ULDC.64 UR4, c[0x0][0x588] ;  /* 0x0001620000047ab9 */ /* 0x000fe40000000a00 */
[----:B------:R-:W-:-:S04]  /*0fb0*/  ISETP.NE.U32.AND P0, PT, RZ, UR4, PT ;  /* 0x00000004ff007c0c */ /* 0x000fc8000bf05070 */
[----:B------:R-:W-:-:S13]  /*0fc0*/  ISETP.NE.AND.EX P0, PT, RZ, UR5, PT, P0 ;  /* 0x00000005ff007c0c */ /* 0x000fda000bf05300 */
[----:B------:R-:W-:Y:S05]  /*0fd0*/  @!P0 BRA `(.L_x_13) ;  /* 0x00000000000c8947 */ /* 0x000fea0003800000 */
[----:B------:R-:W0:Y:S02]  /*0fe0*/  LDC.64 R56, c[0x0][0x588] ;  /* 0x00016200ff387b82 */ /* 0x000e240000000a00 */
[----:B0-----:R1:W5:Y:S01]  /*0ff0*/  LDG.E R56, desc[UR36][R56.64] ;  /* 0x0000002438387981 */ /* 0x001362000c1e1900 */
[----:B------:R-:W-:Y:S05]  /*1000*/  BRA `(.L_x_12) ;  /* 0x0000000000087947 */ /* 0x000fea0003800000 */
.L_x_13:
[----:B------:R-:W-:Y:S02]  /*1010*/  ULDC UR4, c[0x0][0x580] ;  /* 0x0001600000047ab9 */ /* 0x000fe40000000800 */
[----:B------:R-:W-:-:S07]  /*1020*/  IMAD.U32 R56, RZ, RZ, UR4 ;  /* 0x00000004ff387e24 */ /* 0x000fce000f8e00ff */
.L_x_12:
[----:B------:R-:W-:Y:S02]  /*1030*/  ULDC.64 UR4, c[0x0][0x5a0] ;  /* 0x0001680000047ab9 */ /* 0x000fe40000000a00 */
[----:B------:R-:W-:-:S04]  /*1040*/  ISETP.NE.U32.AND P0, PT, RZ, UR4, PT ;  /* 0x00000004ff007c0c */ /* 0x000fc8000bf05070 */
[----:B------:R-:W-:-:S13]  /*1050*/  ISETP.NE.AND.EX P0, PT, RZ, UR5, PT, P0 ;  /* 0x00000005ff007c0c */ /* 0x000fda000bf05300 */
[----:B------:R-:W-:Y:S05]  /*1060*/  @!P0 BRA `(.L_x_14) ;  /* 0x00000000001c8947 */ /* 0x000fea0003800000 */
[----:B0-----:R-:W0:Y:S02]  /*1070*/  LDC.64 R4, c[0x0][0x5a0] ;  /* 0x00016800ff047b82 */ /* 0x001e240000000a00 */
[----:B0-----:R-:W2:Y:S02]  /*1080*/  LDG.E.64 R4, desc[UR36][R4.64] ;  /* 0x0000002404047981 */ /* 0x001ea4000c1e1b00 */
[----:B--2---:R-:W-:-:S04]  /*1090*/  ISETP.NE.U32.AND P0, PT, R4, RZ, PT ;  /* 0x000000ff0400720c */ /* 0x004fc80003f05070 */
[----:B------:R-:W-:-:S13]  /*10a0*/  ISETP.NE.AND.EX P0, PT, R5, RZ, PT, P0 ;  /* 0x000000ff0500720c */ /* 0x000fda0003f05300 */
[----:B------:R-:W-:Y:S05]  /*10b0*/  @!P0 BRA `(.L_x_14) ;  /* 0x0000000000088947 */ /* 0x000fea0003800000 */
[----:B-1----:R0:W5:Y:S01]  /*10c0*/  LD.E R57, desc[UR36][R4.64] ;  /* 0x0000002404397980 */ /* 0x002162000c101900 */
[----:B------:R-:W-:Y:S05]  /*10d0*/  BRA `(.L_x_15) ;  /* 0x0000000000247947 */ /* 0x000fea0003800000 */
.L_x_14:
[----:B------:R-:W-:Y:S02]  /*10e0*/  ULDC.64 UR4, c[0x0][0x590] ;  /* 0x0001640000047ab9 */ /* 0x000fe40000000a00 */
[----:B------:R-:W-:-:S04]  /*10f0*/  ISETP.NE.U32.AND P0, PT, RZ, UR4, PT ;  /* 0x00000004ff007c0c */ /* 0x000fc8000bf05070 */
[----:B------:R-:W-:-:S13]  /*1100*/  ISETP.NE.AND.EX P0, PT, RZ, UR5, PT, P0 ;  /* 0x00000005ff007c0c */ /* 0x000fda000bf05300 */
[----:B------:R-:W-:Y:S05]  /*1110*/  @!P0 BRA `(.L_x_16) ;  /* 0x00000000000c8947 */ /* 0x000fea0003800000 */
[----:B0-----:R-:W1:Y:S02]  /*1120*/  LDC.64 R4, c[0x0][0x590] ;  /* 0x00016400ff047b82 */ /* 0x001e640000000a00 */
[----:B-1----:R1:W5:Y:S01]  /*1130*/  LDG.E R57, desc[UR36][R4.64] ;  /* 0x0000002404397981 */ /* 0x002362000c1e1900 */
[----:B------:R-:W-:Y:S05]  /*1140*/  BRA `(.L_x_15) ;  /* 0x0000000000087947 */ /* 0x000fea0003800000 */
.L_x_16:
[----:B------:R-:W-:Y:S02]  /*1150*/  ULDC UR4, c[0x0][0x584] ;  /* 0x0001610000047ab9 */ /* 0x000fe40000000800 */
[----:B-1----:R-:W-:-:S07]  /*1160*/  IMAD.U32 R57, RZ, RZ, UR4 ;  /* 0x00000004ff397e24 */ /* 0x002fce000f8e00ff */
.L_x_15:
[----:B------:R-:W-:-:S13]  /*1170*/  LOP3.LUT P0, RZ, R0, 0xff, RZ, 0xc0, !PT ;  /* 0x000000ff00ff7812 */ /* 0x000fda000780c0ff */
[----:B------:R-:W-:Y:S05]  /*1180*/  @!P0 EXIT ;  /* 0x000000000000894d */ /* 0x000fea0003800000 */
[----:B------:R-:W-:Y:S01]  /*1190*/  ULDC UR4, c[0x0][0x28c] ;  /* 0x0000a30000047ab9 */ /* 0x000fe20000000800 */
[----:B------:R-:W-:Y:S01]  /*11a0*/  UMOV UR38, URZ ;  /* 0x0000003f00267c82 */ /* 0x000fe20008000000 */
[----:B------:R-:W-:Y:S01]  /*11b0*/  UIADD3 UR4, UR4, 0x7f, URZ ;  /* 0x0000007f04047890 */ /* 0x000fe2000fffe03f */
[----:B------:R-:W-:-:S03]  /*11c0*/  UMOV UR39, URZ ;  /* 0x0000003f00277c82 */ /* 0x000fc60008000000 */
[----:B------:R-:W-:-:S04]  /*11d0*/  USHF.R.S32.HI UR5, URZ, 0x1f, UR4 ;  /* 0x0000001f3f057899 */ /* 0x000fc80008011404 */
[----:B------:R-:W-:-:S04]  /*11e0*/  ULEA.HI UR5, UR5, UR4, URZ, 0x7 ;  /* 0x0000000405057291 */ /* 0x000fc8000f8f383f */
[----:B------:R-:W-:-:S12]  /*11f0*/  USHF.R.S32.HI UR40, URZ, 0x7, UR5 ;  /* 0x000000073f287899 */ /* 0x000fd80008011405 */
.L_x_104:
[----:B------:R-:W-:Y:S01]  /*1200*/  LOP3.LUT R0, R18, 0x80, RZ, 0xc0, !PT ;  /* 0x0000008012007812 */ /* 0x000fe200078ec0ff */
[----:B------:R-:W2:Y:S01]  /*1210*/  S2UR UR7, SR_CgaCtaId ;  /* 0x00000000000779c3 */ /* 0x000ea20000008800 */
[----:B------:R-:W-:Y:S02]  /*1220*/  UMOV UR6, 0x400 ;  /* 0x0000040000067882 */ /* 0x000fe40000000000 */
[----:B------:R-:W-:-:S06]  /*1230*/  SHF.R.U32.HI R0, RZ, 0x7, R0 ;  /* 0x00000007ff007819 */ /* 0x000fcc0000011600 */
[----:B------:R-:W3:Y:S01]  /*1240*/  SHFL.IDX PT, R0, R0, RZ, 0x1f ;  /* 0x00001fff00007589 */ /* 0x000ee200000e0000 */
[----:B--2---:R-:W-:Y:S01]  /*1250*/  ULEA UR6, UR7, UR6, 0x18 ;  /* 0x0000000607067291 */ /* 0x004fe2000f8ec03f */
[----:B---3--:R-:W-:-:S13]  /*1260*/  R2UR UR4, R0 ;  /* 0x00000000000472ca */ /* 0x008fda00000e0000 */
[----:B------:R-:W-:-:S04]  /*1270*/  ULEA.HI UR5, UR4, UR4, URZ, 0x1 ;  /* 0x0000000404057291 */ /* 0x000fc8000f8f083f */
[----:B------:R-:W-:-:S04]  /*1280*/  ULOP3.LUT UR5, UR5, 0x7fffe, URZ, 0xc0, !UPT ;  /* 0x0007fffe05057892 */ /* 0x000fc8000f8ec03f */
[----:B------:R-:W-:-:S03]  /*1290*/  UIADD3 UR5, UR4, -UR5, URZ ;  /* 0x8000000504057290 */ /* 0x000fc6000fffe03f */
[----:B------:R-:W-:Y:S01]  /*12a0*/  ULDC UR4, c[0x0][0x28c] ;  /* 0x0000a30000047ab9 */ /* 0x000fe20000000800 */
[----:B------:R-:W-:Y:S01]  /*12b0*/  ULEA UR5, UR5, UR6, 0xd ;  /* 0x0000000605057291 */ /* 0x000fe2000f8e683f */
[----:B------:R-:W-:-:S03]  /*12c0*/  ISETP.LT.AND P0, PT, RZ, UR4, PT ;  /* 0x00000004ff007c0c */ /* 0x000fc6000bf01270 */
[----:B------:R-:W-:-:S04]  /*12d0*/  UIADD3 UR5, UR5, 0x100, URZ ;  /* 0x0000010005057890 */ /* 0x000fc8000fffe03f */
[----:B------:R-:W-:-:S04]  /*12e0*/  USHF.R.U32.HI UR5, URZ, 0x4, UR5 ;  /* 0x000000043f057899 */ /* 0x000fc80008011605 */
[----:B------:R-:W-:Y:S02]  /*12f0*/  ULOP3.LUT UR41, UR5, 0x3fff, URZ, 0xc0, !UPT ;  /* 0x00003fff05297892 */ /* 0x000fe4000f8ec03f */
[----:B0---4-:R-:W-:Y:S10]  /*1300*/  @P0 BRA `(.L_x_17) ;  /* 0x0000000000400947 */ /* 0x011ff40003800000 */
[----:B------:R-:W-:Y:S01]  /*1310*/  MOV R0, 0x0 ;  /* 0x0000000000007802 */ /* 0x000fe20000000f00 */
[----:B------:R-:W-:Y:S01]  /*1320*/  ULDC.64 UR4, c[0x4][0x68] ;  /* 0x01001a0000047ab9 */ /* 0x000fe20000000a00 */
[----:B------:R-:W-:Y:S01]  /*1330*/  ULDC.64 UR6, c[0x4][0x8] ;  /* 0x0100020000067ab9 */ /* 0x000fe20000000a00 */
[----:B01----:R-:W-:Y:S01]  /*1340*/  IMAD.U32 R4, RZ, RZ, UR4 ;  /* 0x00000004ff047e24 */ /* 0x003fe2000f8e00ff */
[----:B------:R0:W1:Y:S01]  /*1350*/  LDC.64 R14, c[0x4][R0] ;  /* 0x01000000000e7b82 */ /* 0x0000620000000a00 */
[----:B------:R-:W-:Y:S01]  /*1360*/  IMAD.U32 R5, RZ, RZ, UR5 ;  /* 0x00000005ff057e24 */ /* 0x000fe2000f8e00ff */
[----:B------:R-:W-:Y:S01]  /*1370*/  ULDC.64 UR4, c[0x4][0x70] ;  /* 0x01001c0000047ab9 */ /* 0x000fe20000000a00 */
[----:B------:R-:W-:Y:S02]  /*1380*/  IMAD.U32 R10, RZ, RZ, UR6 ;  /* 0x00000006ff0a7e24 */ /* 0x000fe4000f8e00ff */
[----:B------:R-:W-:Y:S02]  /*1390*/  IMAD.U32 R6, RZ, RZ, UR4 ;  /* 0x00000004ff067e24 */ /* 0x000fe4000f8e00ff */
[----:B------:R-:W-:-:S02]  /*13a0*/  IMAD.U32 R7, RZ, RZ, UR5 ;  /* 0x00000005ff077e24 */ /* 0x000fc4000f8e00ff */
[----:B------:R-:W-:Y:S02]  /*13b0*/  IMAD.U32 R11, RZ, RZ, UR7 ;  /* 0x00000007ff0b7e24 */ /* 0x000fe4000f8e00ff */
[----:B------:R-:W-:Y:S02]  /*13c0*/  IMAD.MOV.U32 R8, RZ, RZ, 0x1e1 ;  /* 0x000001e1ff087424 */ /* 0x000fe400078e00ff */
[----:B------:R-:W-:Y:S02]  /*13d0*/  IMAD.MOV.U32 R12, RZ, RZ, 0x1 ;  /* 0x00000001ff0c7424 */ /* 0x000fe400078e00ff */
[----:B0-----:R-:W-:-:S07]  /*13e0*/  IMAD.MOV.U32 R13, RZ, RZ, RZ ;  /* 0x000000ffff0d7224 */ /* 0x001fce00078e00ff */
[----:B------:R-:W-:-:S07]  /*13f0*/  LEPC R20, `(.L_x_17) ;  /* 0x000000001014794e */ /* 0x000fce0000000000 */
[----:B-1---5:R-:W-:Y:S05]  /*1400*/  CALL.ABS.NOINC R14 ;  /* 0x000000000e007343 */ /* 0x022fea0003c00000 */
.L_x_17:
[----:B------:R-:W-:-:S04]  /*1410*/  LOP3.LUT R0, R19, 0x1, RZ, 0xfc, !PT ;  /* 0x0000000113007812 */ /* 0x000fc800078efcff */
[----:B------:R-:W-:-:S13]  /*1420*/  ISETP.NE.AND P0, PT, R0, 0x3, PT ;  /* 0x000000030000780c */ /* 0x000fda0003f05270 */
[----:B------:R-:W-:Y:S05]  /*1430*/  @!P0 BRA `(.L_x_18) ;  /* 0x0000000000048947 */ /* 0x000fea0003800000 */
[----:B------:R-:W-:Y:S01]  /*1440*/  BPT.TRAP 0x1 ;  /* 0x000000040000795c */ /* 0x000fe20000300000 */
.L_x_18:
[----:B------:R-:W2:Y:S01]  /*1450*/  S2UR UR5, SR_CgaCtaId ;  /* 0x00000000000579c3 */ /* 0x000ea20000008800 */
[----:B------:R-:W-:Y:S01]  /*1460*/  UMOV UR4, 0x400 ;  /* 0x0000040000047882 */ /* 0x000fe20000000000 */
[----:B------:R-:W-:Y:S02]  /*1470*/  IMAD.U32 R0, RZ, RZ, UR38 ;  /* 0x00000026ff007e24 */ /* 0x000fe4000f8e00ff */
[----:B------:R-:W-:-:S03]  /*1480*/  IMAD.U32 R3, RZ, RZ, UR39 ;  /* 0x00000027ff037e24 */ /* 0x000fc6000f8e00ff */
[----:B------:R-:W-:Y:S01]  /*1490*/  SHF.L.U32 R0, R0, 0x1f, RZ ;  /* 0x0000001f00007819 */ /* 0x000fe200000006ff */
[----:B--2---:R-:W-:-:S06]  /*14a0*/  ULEA UR4, UR5, UR4, 0x18 ;  /* 0x0000000405047291 */ /* 0x004fcc000f8ec03f */
[----:B------:R-:W-:-:S04]  /*14b0*/  IMAD.U32 R6, RZ, RZ, UR4 ;  /* 0x00000004ff067e24 */ /* 0x000fc8000f8e00ff */
[----:B------:R-:W-:-:S04]  /*14c0*/  IMAD R3, R3, 0x8, R6 ;  /* 0x0000000803037824 */ /* 0x000fc800078e0206 */
[----:B------:R2:W3:Y:S01]  /*14d0*/  SYNCS.PHASECHK.TRANS64.TRYWAIT P1, [R3+URZ], R0 ;  /* 0x00000000030075a7 */ /* 0x0004e2000802017f */
[----:B------:R-:W-:Y:S05]  /*14e0*/  @!P0 BRA `(.L_x_19) ;  /* 0x0000000000048947 */ /* 0x000fea0003800000 */
[----:B------:R-:W-:Y:S01]  /*14f0*/  BPT.TRAP 0x1 ;  /* 0x000000040000795c */ /* 0x000fe20000300000 */
.L_x_19:
[----:B---3--:R-:W-:Y:S05]  /*1500*/  @P1 BRA `(.L_x_20) ;  /* 0x0000000000081947 */ /* 0x008fea0003800000 */
[----:B------:R-:W3:Y:S02]  /*1510*/  SYNCS.PHASECHK.TRANS64.TRYWAIT P1, [R3+URZ], R0 ;  /* 0x00000000030075a7 */ /* 0x000ee4000802017f */
[----:B---3--:R-:W-:Y:S05]  /*1520*/  @!P1 BRA `(.L_x_21) ;  /* 0x0000004400249947 */ /* 0x008fea0003800000 */
.L_x_20:
[----:B------:R-:W-:-:S04]  /*1530*/  UISETP.LT.AND UP0, UPT, UR40, 0x1, UPT ;  /* 0x000000012800788c */ /* 0x000fc8000bf01270 */
[----:B------:R-:W-:-:S06]  /*1540*/  USEL UR4, UR40, 0x1, UP0 ;  /* 0x0000000128047887 */ /* 0x000fcc0008000000 */
[----:B--23--:R-:W-:Y:S01]  /*1550*/  IMAD.U32 R0, RZ, RZ, UR4 ;  /* 0x00000004ff007e24 */ /* 0x00cfe2000f8e00ff */
[----:B------:R-:W-:Y:S05]  /*1560*/  WARPSYNC.ALL ;  /* 0x0000000000007948 */ /* 0x000fea0003800000 */
[----:B------:R-:W-:-:S04]  /*1570*/  IADD3 R0, -R0, UR40, RZ ;  /* 0x0000002800007c10 */ /* 0x000fc8000fffe1ff */
[----:B------:R-:W-:Y:S02]  /*1580*/  ISETP.GE.AND P1, PT, R0, 0x1, PT ;  /* 0x000000010000780c */ /* 0x000fe40003f26270 */
[----:B------:R-:W-:Y:S01]  /*1590*/  R2UR UR4, R6 ;  /* 0x00000000060472ca */ /* 0x000fe200000e0000 */
[----:B------:R-:W-:Y:S01]  /*15a0*/  WARPGROUP.ARRIVE ;  /* 0x00000000000079c5 */ /* 0x000fe20000000000 */
[----:B------:R-:W-:Y:S01]  /*15b0*/  UMOV UR9, 0x40000040 ;  /* 0x4000004000097882 */ /* 0x000fe20000000000 */
[----:B------:R-:W-:-:S10]  /*15c0*/  UMOV UR11, 0x40000040 ;  /* 0x40000040000b7882 */ /* 0x000fd40000000000 */
[----:B------:R-:W-:-:S04]  /*15d0*/  UIADD3 UR4, UR4, 0x14100, URZ ;  /* 0x0001410004047890 */ /* 0x000fc8000fffe03f */
[----:B------:R-:W-:-:S04]  /*15e0*/  USHF.R.U32.HI UR4, URZ, 0x4, UR4 ;  /* 0x000000043f047899 */ /* 0x000fc80008011604 */
[----:B------:R-:W-:Y:S02]  /*15f0*/  ULOP3.LUT UR5, UR4, 0x3fff, URZ, 0xc0, !UPT ;  /* 0x00003fff04057892 */ /* 0x000fe4000f8ec03f */
[----:B------:R-:W-:Y:S02]  /*1600*/  ULOP3.LUT UR4, UR41, 0x10000, URZ, 0xfc, !UPT ;  /* 0x0001000029047892 */ /* 0x000fe4000f8efc3f */
[----:B------:R-:W-:Y:S02]  /*1610*/  ULOP3.LUT UR5, UR5, 0x10000, URZ, 0xfc, !UPT ;  /* 0x0001000005057892 */ /* 0x000fe4000f8efc3f */
[----:B------:R-:W-:Y:S02]  /*1620*/  ULEA UR6, UR39, UR4, 0xa ;  /* 0x0000000427067291 */ /* 0x000fe4000f8e503f */
[----:B------:R-:W-:-:S05]  /*1630*/  ULEA UR7, UR39, UR5, 0x9 ;  /* 0x0000000527077291 */ /* 0x000fca000f8e483f */
[----:B------:R-:W-:Y:S02]  /*1640*/  UMOV UR8, UR6 ;  /* 0x0000000600087c82 */ /* 0x000fe40008000000 */
[----:B------:R-:W-:Y:S02]  /*1650*/  UMOV UR10, UR7 ;  /* 0x00000007000a7c82 */ /* 0x000fe40008000000 */
[----:B------:R-:W-:Y:S01]  /*1660*/  IGMMA.64x64x32.S8.S8 R24, gdesc[UR8], RZ, !UPT, gsb0 ;  /* 0x01e00000081879f1 */ /* 0x000fe2000c0410ff */
[----:B------:R-:W-:Y:S02]  /*1670*/  UIADD3 UR8, UR6, 0x2, URZ ;  /* 0x0000000206087890 */ /* 0x000fe4000fffe03f */
[----:B------:R-:W-:Y:S01]  /*1680*/  UIADD3 UR10, UR7, 0x2, URZ ;  /* 0x00000002070a7890 */ /* 0x000fe2000fffe03f */
[----:B------:R-:W-:Y:S01]  /*1690*/  UMOV UR9, 0x40000040 ;  /* 0x4000004000097882 */ /* 0x000fe20000000000 */
[----:B------:R-:W-:Y:S01]  /*16a0*/  UMOV UR11, 0x40000040 ;  /* 0x40000040000b7882 */ /* 0x000fe20000000000 */
[----:B------:R-:W-:-:S02]  /*16b0*/  WARPGROUP.DEPBAR.LE gsb0, 0x0 ;  /* 0x00008000000079c5 */ /* 0x000fc40000010000 */
[----:B------:R-:W-:-:S06]  /*16c0*/  WARPGROUP.ARRIVE ;  /* 0x00000000000079c5 */ /* 0x000fcc0000000000 */
[----:B------:R-:W-:Y:S01]  /*16d0*/  IGMMA.64x64x32.S8.S8 R24, gdesc[UR8], R24, gsb0 ;  /* 0x01e00000081879f1 */ /* 0x000fe20008041018 */
[----:B------:R-:W-:Y:S02]  /*16e0*/  UIADD3 UR8, UR6, 0x4, URZ ;  /* 0x0000000406087890 */ /* 0x000fe4000fffe03f */
[----:B------:R-:W-:Y:S01]  /*16f0*/  UIADD3 UR10, UR7, 0x4, URZ ;  /* 0x00000004070a7890 */ /* 0x000fe2000fffe03f */
[----:B------:R-:W-:Y:S01]  /*1700*/  UMOV UR9, 0x40000040 ;  /* 0x4000004000097882 */ /* 0x000fe20000000000 */
[----:B------:R-:W-:Y:S01]  /*1710*/  UMOV UR11, 0x40000040 ;  /* 0x40000040000b7882 */ /* 0x000fe20000000000 */
[----:B------:R-:W-:Y:S02]  /*1720*/  WARPGROUP.DEPBAR.LE gsb0, 0x0 ;  /* 0x00008000000079c5 */ /* 0x000fe40000010000 */
        /* <DEDUP_REMOVED lines=8> */
[----:B------:R-:W-:Y:S03]  /*17b0*/  IGMMA.64x64x32.S8.S8 R24, gdesc[UR8], R24, gsb0 ;  /* 0x01e00000081879f1 */ /* 0x000fe60008041018 */
[----:B------:R-:W-:Y:S02]  /*17c0*/  WARPGROUP.DEPBAR.LE gsb0, 0x0 ;  /* 0x00008000000079c5 */ /* 0x000fe40000010000 */
[----:B------:R-:W-:Y:S05]  /*17d0*/  @!P1 BRA `(.L_x_22) ;  /* 0x0000000400249947 */ /* 0x000fea0003800000 */
[----:B------:R-:W-:Y:S02]  /*17e0*/  UIADD3 UR6, UR39, 0x1, URZ ;  /* 0x0000000127067890 */ /* 0x000fe4000fffe03f */
[----:B------:R-:W-:Y:S02]  /*17f0*/  IMAD.U32 R3, RZ, RZ, UR39 ;  /* 0x00000027ff037e24 */ /* 0x000fe4000f8e00ff */
[----:B------:R-:W-:-:S04]  /*1800*/  UISETP.NE.AND UP0, UPT, UR6, 0x5, UPT ;  /* 0x000000050600788c */ /* 0x000fc8000bf05270 */
[----:B------:R-:W-:Y:S02]  /*1810*/  USEL UR7, URZ, 0x1, UP0 ;  /* 0x000000013f077887 */ /* 0x000fe40008000000 */
[----:B------:R-:W-:Y:S02]  /*1820*/  USEL UR6, UR6, URZ, UP0 ;  /* 0x0000003f06067287 */ /* 0x000fe40008000000 */
[----:B------:R-:W-:-:S06]  /*1830*/  ULOP3.LUT UR7, UR38, UR7, URZ, 0x3c, !UPT ;  /* 0x0000000726077292 */ /* 0x000fcc000f8e3c3f */
[----:B------:R-:W-:-:S07]  /*1840*/  IMAD.U32 R7, RZ, RZ, UR7 ;  /* 0x00000007ff077e24 */ /* 0x000fce000f8e00ff */
.L_x_29:
[----:B------:R-:W-:Y:S05]  /*1850*/  @!P0 BRA `(.L_x_23) ;  /* 0x0000000000048947 */ /* 0x000fea0003800000 */
[----:B------:R-:W-:Y:S01]  /*1860*/  BPT.TRAP 0x1 ;  /* 0x000000040000795c */ /* 0x000fe20000300000 */
.L_x_23:
[----:B------:R-:W2:Y:S01]  /*1870*/  S2UR UR8, SR_CgaCtaId ;  /* 0x00000000000879c3 */ /* 0x000ea20000008800 */
[----:B------:R-:W-:Y:S01]  /*1880*/  UMOV UR7, 0x400 ;  /* 0x0000040000077882 */ /* 0x000fe20000000000 */
[----:B01----:R-:W-:Y:S01]  /*1890*/  IMAD.U32 R5, RZ, RZ, UR6 ;  /* 0x00000006ff057e24 */ /* 0x003fe2000f8e00ff */
[----:B------:R-:W-:Y:S01]  /*18a0*/  SHF.L.U32 R4, R7, 0x1f, RZ ;  /* 0x0000001f07047819 */ /* 0x000fe200000006ff */
[----:B--2---:R-:W-:-:S06]  /*18b0*/  ULEA UR7, UR8, UR7, 0x18 ;  /* 0x0000000708077291 */ /* 0x004fcc000f8ec03f */
[----:B------:R-:W-:-:S04]  /*18c0*/  IMAD.U32 R6, RZ, RZ, UR7 ;  /* 0x00000007ff067e24 */ /* 0x000fc8000f8e00ff */
[----:B------:R-:W-:-:S04]  /*18d0*/  IMAD R5, R5, 0x8, R6 ;  /* 0x0000000805057824 */ /* 0x000fc800078e0206 */
[----:B------:R0:W1:Y:S01]  /*18e0*/  SYNCS.PHASECHK.TRANS64.TRYWAIT P1, [R5+URZ], R4 ;  /* 0x00000004050075a7 */ /* 0x000062000802017f */
[----:B------:R-:W-:Y:S05]  /*18f0*/  @!P0 BRA `(.L_x_24) ;  /* 0x0000000000048947 */ /* 0x000fea0003800000 */
[----:B------:R-:W-:Y:S01]  /*1900*/  BPT.TRAP 0x1 ;  /* 0x000000040000795c */ /* 0x000fe20000300000 */
.L_x_24:
[----:B-1----:R-:W-:Y:S05]  /*1910*/  @P1 BRA `(.L_x_25) ;  /* 0x0000000000081947 */ /* 0x002fea0003800000 */
[----:B------:R-:W1:Y:S02]  /*1920*/  SYNCS.PHASECHK.TRANS64.TRYWAIT P1, [R5+URZ], R4 ;  /* 0x00000004050075a7 */ /* 0x000e64000802017f */
[----:B-1----:R-:W-:Y:S05]  /*1930*/  @!P1 BRA `(.L_x_26) ;  /* 0x0000004000349947 */ /* 0x002fea0003800000 */
.L_x_25:
[----:B------:R-:W-:Y:S01]  /*1940*/  ULEA UR7, UR6, UR4, 0xa ;  /* 0x0000000406077291 */ /* 0x000fe2000f8e503f */
[----:B------:R-:W-:Y:S01]  /*1950*/  WARPGROUP.ARRIVE ;  /* 0x00000000000079c5 */ /* 0x000fe20000000000 */
[----:B------:R-:W-:Y:S01]  /*1960*/  ULEA UR12, UR6, UR5, 0x9 ;  /* 0x00000005060c7291 */ /* 0x000fe2000f8e483f */
[----:B------:R-:W-:Y:S01]  /*1970*/  UMOV UR9, 0x40000040 ;  /* 0x4000004000097882 */ /* 0x000fe20000000000 */
[----:B------:R-:W-:-:S03]  /*1980*/  UMOV UR11, 0x40000040 ;  /* 0x40000040000b7882 */ /* 0x000fc60000000000 */
[----:B------:R-:W-:Y:S02]  /*1990*/  UMOV UR8, UR7 ;  /* 0x0000000700087c82 */ /* 0x000fe40008000000 */
[----:B------:R-:W-:Y:S02]  /*19a0*/  UMOV UR10, UR12 ;  /* 0x0000000c000a7c82 */ /* 0x000fe40008000000 */
[----:B------:R-:W-:Y:S01]  /*19b0*/  IGMMA.64x64x32.S8.S8 R24, gdesc[UR8], R24, gsb0 ;  /* 0x01e00000081879f1 */ /* 0x000fe20008041018 */
        /* <DEDUP_REMOVED lines=23> */
[----:B------:R-:W-:Y:S01]  /*1b30*/  BPT.TRAP 0x1 ;  /* 0x000000040000795c */ /* 0x000fe20000300000 */
.L_x_27:
[----:B------:R-:W-:-:S13]  /*1b40*/  ISETP.NE.AND P1, PT, R23, RZ, PT ;  /* 0x000000ff1700720c */ /* 0x000fda0003f25270 */
[----:B01----:R-:W-:-:S04]  /*1b50*/  @P1 IMAD R4, R3, 0x8, R6 ;  /* 0x0000000803041824 */ /* 0x003fc800078e0206 */
[----:B------:R-:W-:-:S05]  /*1b60*/  @P1 VIADD R5, R4, 0x28 ;  /* 0x0000002804051836 */ /* 0x000fca0000000000 */
[----:B------:R-:W-:-:S04]  /*1b70*/  @P1 PRMT R5, R22, 0x654, R5 ;  /* 0x0000065416051816 */ /* 0x000fc80000000005 */
[----:B------:R0:W-:Y:S01]  /*1b80*/  @P1 SYNCS.ARRIVE.TRANS64.RED.A1T0 RZ, [R5+URZ], RZ ;  /* 0x000000ff05ff19a7 */ /* 0x0001e2000810043f */
[----:B------:R-:W-:-:S13]  /*1b90*/  ISETP.GT.U32.AND P1, PT, R19, 0x1, PT ;  /* 0x000000011300780c */ /* 0x000fda0003f24070 */
[----:B0-----:R-:W-:Y:S05]  /*1ba0*/  @P1 BRA `(.L_x_28) ;  /* 0x0000000000041947 */ /* 0x001fea0003800000 */
[----:B------:R-:W-:Y:S01]  /*1bb0*/  BPT.TRAP 0x1 ;  /* 0x000000040000795c */ /* 0x000fe20000300000 */
.L_x_28:
[----:B------:R-:W-:Y:S01]  /*1bc0*/  UIADD3 UR6, UR6, 0x1, URZ ;  /* 0x0000000106067890 */ /* 0x000fe2000fffe03f */
[C---:B------:R-:W-:Y:S01]  /*1bd0*/  ISETP.GT.AND P2, PT, R0.reuse, 0x1, PT ;  /* 0x000000010000780c */ /* 0x040fe20003f44270 */
[----:B------:R-:W-:Y:S02]  /*1be0*/  VIADD R3, R3, 0x1 ;  /* 0x0000000103037836 */ /* 0x000fe40000000000 */
[----:B------:R-:W-:Y:S01]  /*1bf0*/  UISETP.NE.AND UP0, UPT, UR6, 0x5, UPT ;  /* 0x000000050600788c */ /* 0x000fe2000bf05270 */
[----:B------:R-:W-:Y:S02]  /*1c00*/  VIADD R0, R0, 0xffffffff ;  /* 0xffffffff00007836 */ /* 0x000fe40000000000 */
[C---:B------:R-:W-:Y:S01]  /*1c10*/  ISETP.NE.AND P1, PT, R3.reuse, 0x5, PT ;  /* 0x000000050300780c */ /* 0x040fe20003f25270 */
[----:B------:R-:W-:Y:S02]  /*1c20*/  USEL UR7, URZ, 0x1, UP0 ;  /* 0x000000013f077887 */ /* 0x000fe40008000000 */
[----:B------:R-:W-:Y:S01]  /*1c30*/  USEL UR6, UR6, URZ, UP0 ;  /* 0x0000003f06067287 */ /* 0x000fe20008000000 */
[----:B------:R-:W-:-:S03]  /*1c40*/  SEL R3, R3, RZ, P1 ;  /* 0x000000ff03037207 */ /* 0x000fc60000800000 */
[----:B------:R-:W-:Y:S01]  /*1c50*/  LOP3.LUT R7, R7, UR7, RZ, 0x3c, !PT ;  /* 0x0000000707077c12 */ /* 0x000fe2000f8e3cff */
[----:B------:R-:W-:Y:S07]  /*1c60*/  @P2 BRA `(.L_x_29) ;  /* 0xfffffff800f82947 */ /* 0x000fee000383ffff */
.L_x_22:
[----:B------:R-:W2:Y:S02]  /*1c70*/  LDC R0, c[0x0][0x28c] ;  /* 0x0000a300ff007b82 */ /* 0x000ea40000000800 */
[----:B--2---:R-:W-:-:S13]  /*1c80*/  ISETP.GE.AND P1, PT, R0, 0x1, PT ;  /* 0x000000010000780c */ /* 0x004fda0003f26270 */
[----:B------:R-:W-:Y:S05]  /*1c90*/  @!P1 BRA `(.L_x_30) ;  /* 0x0000000000509947 */ /* 0x000fea0003800000 */
[----:B------:R-:W-:Y:S05]  /*1ca0*/  @!P0 BRA `(.L_x_31) ;  /* 0x0000000000048947 */ /* 0x000fea0003800000 */
[----:B------:R-:W-:Y:S01]  /*1cb0*/  BPT.TRAP 0x1 ;  /* 0x000000040000795c */ /* 0x000fe20000300000 */
.L_x_31:
[----:B------:R-:W-:Y:S01]  /*1cc0*/  ISETP.NE.AND P0, PT, R23, RZ, PT ;  /* 0x000000ff1700720c */ /* 0x000fe20003f05270 */
[----:B------:R-:W-:Y:S01]  /*1cd0*/  BSSY B0, `(.L_x_32) ;  /* 0x000000e000007945 */ /* 0x000fe20003800000 */
[----:B------:R-:W-:-:S11]  /*1ce0*/  ISETP.GT.U32.AND P1, PT, R19, 0x1, PT ;  /* 0x000000011300780c */ /* 0x000fd60003f24070 */
[----:B------:R-:W-:Y:S05]  /*1cf0*/  @!P0 BRA `(.L_x_33) ;  /* 0x00000000002c8947 */ /* 0x000fea0003800000 */
[----:B------:R-:W-:-:S04]  /*1d00*/  UISETP.LT.AND UP0, UPT, UR40, 0x1, UPT ;  /* 0x000000012800788c */ /* 0x000fc8000bf01270 */
[----:B------:R-:W-:-:S04]  /*1d10*/  USEL UR6, UR40, 0x1, UP0 ;  /* 0x0000000128067887 */ /* 0x000fc80008000000 */
[----:B------:R-:W-:-:S04]  /*1d20*/  UIADD3 UR6, UR39, UR40, -UR6 ;  /* 0x0000002827067290 */ /* 0x000fc8000fffe806 */
[----:B------:R-:W-:-:S04]  /*1d30*/  UIMAD.WIDE.U32 UR4, UR6, -0x33333333, URZ ;  /* 0xcccccccd060478a5 */ /* 0x000fc8000f8e003f */
[----:B------:R-:W-:-:S04]  /*1d40*/  USHF.R.U32.HI UR4, URZ, 0x2, UR5 ;  /* 0x000000023f047899 */ /* 0x000fc80008011605 */
[----:B------:R-:W-:-:S06]  /*1d50*/  UIMAD UR6, UR4, -0x5, UR6 ;  /* 0xfffffffb040678a4 */ /* 0x000fcc000f8e0206 */
[----:B------:R-:W-:-:S04]  /*1d60*/  IMAD.U32 R3, RZ, RZ, UR6 ;  /* 0x00000006ff037e24 */ /* 0x000fc8000f8e00ff */
[----:B------:R-:W-:-:S04]  /*1d70*/  IMAD R0, R3, 0x8, R6 ;  /* 0x0000000803007824 */ /* 0x000fc800078e0206 */
[----:B------:R-:W-:-:S05]  /*1d80*/  VIADD R3, R0, 0x28 ;  /* 0x0000002800037836 */ /* 0x000fca0000000000 */
[----:B------:R-:W-:-:S04]  /*1d90*/  PRMT R3, R22, 0x654, R3 ;  /* 0x0000065416037816 */ /* 0x000fc80000000003 */
[----:B------:R2:W-:Y:S03]  /*1da0*/  SYNCS.ARRIVE.TRANS64.RED.A1T0 RZ, [R3+URZ], RZ ;  /* 0x000000ff03ff79a7 */ /* 0x0005e6000810043f */
.L_x_33:
[----:B------:R-:W-:Y:S05]  /*1db0*/  BSYNC B0 ;  /* 0x0000000000007941 */ /* 0x000fea0003800000 */
.L_x_32:
[----:B------:R-:W-:Y:S05]  /*1dc0*/  @P1 BRA `(.L_x_30) ;  /* 0x0000000000041947 */ /* 0x000fea0003800000 */
[----:B------:R-:W-:Y:S01]  /*1dd0*/  BPT.TRAP 0x1 ;  /* 0x000000040000795c */ /* 0x000fe20000300000 */
.L_x_30:
[----:B------:R-:W3:Y:S01]  /*1de0*/  LDC R8, c[0x0][0x288] ;  /* 0x0000a200ff087b82 */ /* 0x000ee20000000800 */
[----:B01----:R-:W-:Y:S01]  /*1df0*/  LOP3.LUT R4, R18, 0x60, RZ, 0xc0, !PT ;  /* 0x0000006012047812 */ /* 0x003fe200078ec0ff */
[----:B------:R-:W-:Y:S01]  /*1e00*/  IMAD.SHL.U32 R7, R60, 0x40, RZ ;  /* 0x000000403c077824 */ /* 0x000fe200078e00ff */
[----:B------:R-:W-:Y:S01]  /*1e10*/  UIADD3 UR39, UR40, UR39, URZ ;  /* 0x0000002728277290 */ /* 0x000fe2000fffe03f */
[----:B------:R-:W-:Y:S01]  /*1e20*/  SHF.R.U32.HI R0, RZ, 0x2, R18 ;  /* 0x00000002ff007819 */ /* 0x000fe20000011612 */
[----:B------:R-:W-:Y:S01]  /*1e30*/  IMAD.SHL.U32 R13, R59, 0x80, RZ ;  /* 0x000000803b0d7824 */ /* 0x000fe200078e00ff */
[----:B------:R-:W-:Y:S01]  /*1e40*/  SHF.R.U32.HI R6, RZ, 0x1, R4 ;  /* 0x00000001ff067819 */ /* 0x000fe20000011604 */
[----:B------:R-:W-:Y:S01]  /*1e50*/  UISETP.GT.U32.AND UP0, UPT, UR39, 0x4, UPT ;  /* 0x000000042700788c */ /* 0x000fe2000bf04070 */
[----:B------:R-:W-:Y:S01]  /*1e60*/  LOP3.LUT R4, R18, 0x3, RZ, 0xc0, !PT ;  /* 0x0000000312047812 */ /* 0x000fe200078ec0ff */
[----:B------:R-:W-:Y:S01]  /*1e70*/  ULDC UR7, c[0x0][0x284] ;  /* 0x0000a10000077ab9 */ /* 0x000fe20000000800 */
[----:B------:R-:W-:Y:S01]  /*1e80*/  SHF.R.U32.HI R5, RZ, 0x7, R18 ;  /* 0x00000007ff057819 */ /* 0x000fe20000011612 */
[----:B------:R-:W-:Y:S01]  /*1e90*/  UISETP.LT.U32.AND UP0, UPT, UR40, 0x5, UP0 ;  /* 0x000000052800788c */ /* 0x000fe20008701070 */
[----:B--2---:R-:W-:Y:S01]  /*1ea0*/  LOP3.LUT R3, R0, 0x7, RZ, 0xc0, !PT ;  /* 0x0000000700037812 */ /* 0x004fe200078ec0ff */
[----:B------:R-:W-:Y:S01]  /*1eb0*/  UISETP.GE.U32.AND UP1, UPT, UR40, 0x5, UPT ;  /* 0x000000052800788c */ /* 0x000fe2000bf26070 */
[----:B------:R-:W-:Y:S01]  /*1ec0*/  LOP3.LUT R0, R5, 0x1, RZ, 0xc0, !PT ;  /* 0x0000000105007812 */ /* 0x000fe200078ec0ff */
[----:B------:R-:W-:Y:S01]  /*1ed0*/  ULDC.64 UR8, c[0x0][0x5d0] ;  /* 0x0001740000087ab9 */ /* 0x000fe20000000a00 */
[----:B------:R-:W-:Y:S01]  /*1ee0*/  SHF.R.S32.HI R14, RZ, 0x1f, R61 ;  /* 0x0000001fff0e7819 */ /* 0x000fe2000001143d */
[----:B------:R-:W-:Y:S01]  /*1ef0*/  UIMAD.WIDE.U32 UR4, UR39, -0x33333333, URZ ;  /* 0xcccccccd270478a5 */ /* 0x000fe2000f8e003f */
[----:B------:R-:W-:Y:S01]  /*1f00*/  IADD3 R5, RZ, -R6, -R3 ;  /* 0x80000006ff057210 */ /* 0x000fe20007ffe803 */
[----:B------:R-:W-:Y:S01]  /*1f10*/  IMAD.SHL.U32 R10, R0, 0x40, RZ ;  /* 0x00000040000a7824 */ /* 0x000fe200078e00ff */
[----:B------:R-:W-:-:S02]  /*1f20*/  USEL UR6, URZ, 0x1, !UP0 ;  /* 0x000000013f067887 */ /* 0x000fc4000c000000 */
[----:B------:R-:W-:Y:S01]  /*1f30*/  USHF.R.U32.HI UR4, URZ, 0x2, UR5 ;  /* 0x000000023f047899 */ /* 0x000fe20008011605 */
[----:B------:R-:W-:Y:S01]  /*1f40*/  IMAD R0, R0, -0x40, R5 ;  /* 0xffffffc000007824 */ /* 0x000fe200078e0205 */
[----:B---3--:R-:W-:Y:S01]  /*1f50*/  ISETP.GE.AND P0, PT, R7, R8, PT ;  /* 0x000000080700720c */ /* 0x008fe20003f06270 */
[----:B------:R-:W-:Y:S01]  /*1f60*/  IMAD R12, R4, -0x2, R8 ;  /* 0xfffffffe040c7824 */ /* 0x000fe200078e0208 */
[----:B------:R-:W-:Y:S01]  /*1f70*/  ULOP3.LUT UR38, UR38, UR6, URZ, 0x3c, !UPT ;  /* 0x0000000626267292 */ /* 0x000fe2000f8e3c3f */
[----:B------:R-:W-:Y:S01]  /*1f80*/  IMAD.SHL.U32 R8, R18, 0x2, RZ ;  /* 0x0000000212087824 */ /* 0x000fe200078e00ff */
[----:B------:R-:W-:Y:S01]  /*1f90*/  ISETP.GE.OR P0, PT, R13, UR7, P0 ;  /* 0x000000070d007c0c */ /* 0x000fe20008706670 */
[----:B------:R-:W-:Y:S01]  /*1fa0*/  IMAD R4, R14, UR8, RZ ;  /* 0x000000080e047c24 */ /* 0x000fe2000f8e02ff */
[----:B------:R-:W-:Y:S01]  /*1fb0*/  LOP3.LUT R3, R10, 0x40, R3, 0xe2, !PT ;  /* 0x000000400a037812 */ /* 0x000fe200078ee203 */
[----:B------:R-:W-:Y:S01]  /*1fc0*/  IMAD.WIDE R10, R59, 0x80, RZ ;  /* 0x000000803b0a7825 */ /* 0x000fe200078e02ff */
[----:B------:R-:W-:Y:S01]  /*1fd0*/  LOP3.LUT R8, R7, 0x6, R8, 0xf8, !PT ;  /* 0x0000000607087812 */ /* 0x000fe200078ef808 */
[----:B------:R-:W-:Y:S01]  /*1fe0*/  UIMAD UR39, UR4, -0x5, UR39 ;  /* 0xfffffffb042778a4 */ /* 0x000fe2000f8e0227 */
[----:B------:R-:W-:Y:S01]  /*1ff0*/  IADD3 R20, -R13, UR7, R0 ;  /* 0x000000070d147c10 */ /* 0x000fe2000fffe100 */
[----:B------:R-:W-:Y:S01]  /*2000*/  IMAD R15, R61, UR9, R4 ;  /* 0x000000093d0f7c24 */ /* 0x000fe2000f8e0204 */
[----:B------:R-:W-:Y:S01]  /*2010*/  SHF.R.S32.HI R9, RZ, 0x1f, R8 ;  /* 0x0000001fff097819 */ /* 0x000fe20000011408 */
[----:B------:R-:W-:Y:S01]  /*2020*/  @UP1 ULOP3.LUT UR38, UR38, 0x1, UR4, 0x78, !UPT ;  /* 0x0000000126261892 */ /* 0x000fe2000f8e7804 */
[----:B------:R-:W-:Y:S01]  /*2030*/  LOP3.LUT R67, R10, R3, R6, 0xfe, !PT ;  /* 0x000000030a437212 */ /* 0x000fe200078efe06 */
[----:B------:R-:W-:-:S02]  /*2040*/  IMAD.IADD R60, R12, 0x1, -R7 ;  /* 0x000000010c3c7824 */ /* 0x000fc400078e0a07 */
[----:B------:R-:W-:-:S04]  /*2050*/  IMAD.WIDE.U32 R4, R61, UR8, R8 ;  /* 0x000000083d047c25 */ /* 0x000fc8000f8e0008 */
[----:B------:R-:W-:Y:S02]  /*2060*/  IMAD.IADD R5, R5, 0x1, R15 ;  /* 0x0000000105057824 */ /* 0x000fe400078e020f */
[----:B------:R-:W-:Y:S01]  /*2070*/  IMAD.MOV.U32 R59, RZ, RZ, -0x1 ;  /* 0xffffffffff3b7424 */ /* 0x000fe200078e00ff */
[----:B------:R-:W-:Y:S06]  /*2080*/  @P0 BRA `(.L_x_34) ;  /* 0x0000001c00100947 */ /* 0x000fec0003800000 */
[----:B------:R-:W0:Y:S01]  /*2090*/  LDC.64 R12, c[0x0][0x5c8] ;  /* 0x00017200ff0c7b82 */ /* 0x000e220000000a00 */
[----:B------:R-:W-:Y:S01]  /*20a0*/  ULDC.64 UR4, c[0x0][0x5c0] ;  /* 0x0001700000047ab9 */ /* 0x000fe20000000a00 */
[----:B------:R-:W-:Y:S01]  /*20b0*/  BSSY B0, `(.L_x_34) ;  /* 0x00001c1000007945 */ /* 0x000fe20003800000 */
[-C--:B0-----:R-:W-:Y:S02]  /*20c0*/  IMAD R0, R11, R12.reuse, RZ ;  /* 0x0000000c0b007224 */ /* 0x081fe400078e02ff */
[----:B------:R-:W-:-:S04]  /*20d0*/  IMAD.WIDE.U32 R4, R67, R12, R4 ;  /* 0x0000000c43047225 */ /* 0x000fc800078e0004 */
[----:B------:R-:W-:Y:S01]  /*20e0*/  IMAD R3, R67, R13, R0 ;  /* 0x0000000d43037224 */ /* 0x000fe200078e0200 */
[----:B------:R-:W-:-:S03]  /*20f0*/  IADD3 R6, P0, R4, UR4, RZ ;  /* 0x0000000404067c10 */ /* 0x000fc6000ff1e0ff */
[----:B------:R-:W-:Y:S01]  /*2100*/  IMAD.IADD R3, R5, 0x1, R3 ;  /* 0x0000000105037824 */ /* 0x000fe200078e0203 */
[----:B------:R-:W-:-:S04]  /*2110*/  LEA R4, P1, R12, R6, 0x3 ;  /* 0x000000060c047211 */ /* 0x000fc800078218ff */
[----:B------:R-:W-:Y:S02]  /*2120*/  IADD3.X R7, R3, UR5, RZ, P0, !PT ;  /* 0x0000000503077c10 */ /* 0x000fe400087fe4ff */
[----:B-----5:R-:W-:Y:S02]  /*2130*/  ISETP.NE.AND P0, PT, R57, RZ, PT ;  /* 0x000000ff3900720c */ /* 0x020fe40003f05270 */
[----:B------:R-:W-:-:S11]  /*2140*/  LEA.HI.X R5, R12, R7, R13, 0x3, P1 ;  /* 0x000000070c057211 */ /* 0x000fd600008f1c0d */
[----:B------:R-:W-:Y:S05]  /*2150*/  @!P0 BRA `(.L_x_35) ;  /* 0x0000001400188947 */ /* 0x000fea0003800000 */
[----:B------:R-:W0:Y:S01]  /*2160*/  LDC.64 R62, c[0x0][0x5b0] ;  /* 0x00016c00ff3e7b82 */ /* 0x000e220000000a00 */
[----:B------:R-:W-:Y:S01]  /*2170*/  ULDC.64 UR4, c[0x0][0x5b8] ;  /* 0x00016e0000047ab9 */ /* 0x000fe20000000a00 */
[----:B------:R-:W-:Y:S01]  /*2180*/  ISETP.GE.AND P3, PT, R60, 0x1, PT ;  /* 0x000000013c00780c */ /* 0x000fe20003f66270 */
[----:B------:R-:W-:Y:S01]  /*2190*/  IMAD R0, R14, UR4, RZ ;  /* 0x000000040e007c24 */ /* 0x000fe2000f8e02ff */
[----:B------:R-:W-:Y:S01]  /*21a0*/  BSSY B1, `(.L_x_36) ;  /* 0x000000e000017945 */ /* 0x000fe20003800000 */
[C---:B------:R-:W-:Y:S01]  /*21b0*/  IMAD.WIDE.U32 R14, R61.reuse, UR4, R8 ;  /* 0x000000043d0e7c25 */ /* 0x040fe2000f8e0008 */
[----:B------:R-:W-:Y:S02]  /*21c0*/  ISETP.LT.OR P1, PT, R20, 0x1, !P3 ;  /* 0x000000011400780c */ /* 0x000fe40005f21670 */
[----:B------:R-:W1:Y:S01]  /*21d0*/  LDC.64 R64, c[0x0][0x5a8] ;  /* 0x00016a00ff407b82 */ /* 0x000e620000000a00 */
[----:B------:R-:W-:Y:S02]  /*21e0*/  IMAD R13, R61, UR5, R0 ;  /* 0x000000053d0d7c24 */ /* 0x000fe4000f8e0200 */
[----:B------:R-:W-:-:S02]  /*21f0*/  IMAD.MOV.U32 R12, RZ, RZ, R14 ;  /* 0x000000ffff0c7224 */ /* 0x000fc400078e000e */
[----:B------:R-:W-:Y:S02]  /*2200*/  IMAD.IADD R13, R15, 0x1, R13 ;  /* 0x000000010f0d7824 */ /* 0x000fe400078e020d */
[-C--:B0-----:R-:W-:Y:S02]  /*2210*/  IMAD R10, R11, R62.reuse, RZ ;  /* 0x0000003e0b0a7224 */ /* 0x081fe400078e02ff */
[----:B------:R-:W-:-:S04]  /*2220*/  IMAD.WIDE.U32 R8, R67, R62, R12 ;  /* 0x0000003e43087225 */ /* 0x000fc800078e000c */
[----:B------:R-:W-:Y:S01]  /*2230*/  IMAD R21, R67, R63, R10 ;  /* 0x0000003f43157224 */ /* 0x000fe200078e020a */
[----:B-1----:R-:W-:-:S04]  /*2240*/  IADD3 R8, P0, R8, R64, RZ ;  /* 0x0000004008087210 */ /* 0x002fc80007f1e0ff */
[----:B------:R-:W-:Y:S01]  /*2250*/  IADD3.X R9, R65, R9, R21, P0, !PT ;  /* 0x0000000941097210 */ /* 0x000fe200007fe415 */
[----:B------:R-:W-:Y:S08]  /*2260*/  @P1 BRA `(.L_x_37) ;  /* 0x0000000000041947 */ /* 0x000ff00003800000 */
[----:B------:R0:W5:Y:S02]  /*2270*/  LDG.E.U8 R58, desc[UR36][R8.64] ;  /* 0x00000024083a7981 */ /* 0x000164000c1e1100 */
.L_x_37:
[----:B------:R-:W-:Y:S05]  /*2280*/  BSYNC B1 ;  /* 0x0000000000017941 */ /* 0x000fea0003800000 */
.L_x_36:
[----:B-----5:R-:W-:Y:S01]  /*2290*/  LOP3.LUT R0, R58, 0xffff, RZ, 0xc0, !PT ;  /* 0x0000ffff3a007812 */ /* 0x020fe200078ec0ff */
[----:B------:R-:W-:Y:S01]  /*22a0*/  IMAD.SHL.U32 R10, R62, 0x8, RZ ;  /* 0x000000083e0a7824 */ /* 0x000fe200078e00ff */
[----:B------:R-:W-:Y:S01]  /*22b0*/  ISETP.GE.AND P2, PT, R60, 0x2, PT ;  /* 0x000000023c00780c */ /* 0x000fe20003f46270 */
[----:B------:R-:W-:Y:S01]  /*22c0*/  BSSY B1, `(.L_x_38) ;  /* 0x000000e000017945 */ /* 0x000fe20003800000 */
[----:B------:R-:W-:Y:S02]  /*22d0*/  PRMT R0, R0, 0x8880, RZ ;  /* 0x0000888000007816 */ /* 0x000fe400000000ff */
[----:B------:R-:W-:Y:S02]  /*22e0*/  ISETP.LT.OR P0, PT, R20, 0x1, !P2 ;  /* 0x000000011400780c */ /* 0x000fe40005701670 */
[----:B------:R-:W-:Y:S01]  /*22f0*/  SHF.L.U64.HI R11, R62, 0x3, R63 ;  /* 0x000000033e0b7819 */ /* 0x000fe2000001023f */
[----:B------:R-:W-:-:S04]  /*2300*/  IMAD R3, R0, R57, RZ ;  /* 0x0000003900037224 */ /* 0x000fc800078e02ff */
[----:B------:R-:W-:Y:S02]  /*2310*/  @!P1 IMAD R15, R24, R56, R3 ;  /* 0x00000038180f9224 */ /* 0x000fe400078e0203 */
[----:B------:R-:W-:-:S03]  /*2320*/  IMAD.WIDE.U32 R10, R67, R62, R10 ;  /* 0x0000003e430a7225 */ /* 0x000fc600078e000a */
[----:B------:R1:W-:Y:S01]  /*2330*/  @!P1 STG.E.U8 desc[UR36][R6.64], R15 ;  /* 0x0000000f06009986 */ /* 0x0003e2000c101124 */
[----:B------:R-:W-:Y:S01]  /*2340*/  IADD3 R10, P4, P5, R14, R64, R10 ;  /* 0x000000400e0a7210 */ /* 0x000fe20007d9e00a */
[----:B------:R-:W-:Y:S01]  /*2350*/  IMAD.IADD R14, R21, 0x1, R11 ;  /* 0x00000001150e7824 */ /* 0x000fe200078e020b */
[----:B------:R-:W-:Y:S11]  /*2360*/  @P0 BRA `(.L_x_39) ;  /* 0x00000000000c0947 */ /* 0x000ff60003800000 */
[----:B------:R-:W2:Y:S02]  /*2370*/  LDG.E.U8 R58, desc[UR36][R8.64+0x1] ;  /* 0x00000124083a7981 */ /* 0x000ea4000c1e1100 */
[----:B--2---:R-:W-:-:S05]  /*2380*/  PRMT R0, R58, 0x8880, RZ ;  /* 0x000088803a007816 */ /* 0x004fca00000000ff */
[----:B------:R-:W-:-:S07]  /*2390*/  IMAD R3, R0, R57, RZ ;  /* 0x0000003900037224 */ /* 0x000fce00078e02ff */
.L_x_39:
[----:B------:R-:W-:Y:S05]  /*23a0*/  BSYNC B1 ;  /* 0x0000000000017941 */ /* 0x000fea0003800000 */
.L_x_38:
[----:B------:R-:W-:Y:S01]  /*23b0*/  ISETP.LT.OR P3, PT, R20, 0x9, !P3 ;  /* 0x000000091400780c */ /* 0x000fe20005f61670 */
[----:B------:R-:W-:Y:S01]  /*23c0*/  @!P0 IMAD R25, R25, R56, R3 ;  /* 0x0000003819198224 */ /* 0x000fe200078e0203 */
[C---:B------:R-:W-:Y:S01]  /*23d0*/  ISETP.GE.AND P1, PT, R60.reuse, 0x9, PT ;  /* 0x000000093c00780c */ /* 0x040fe20003f26270 */
[----:B------:R-:W-:Y:S01]  /*23e0*/  BSSY B1, `(.L_x_40) ;  /* 0x000000b000017945 */ /* 0x000fe20003800000 */
[----:B------:R-:W-:Y:S02]  /*23f0*/  IADD3.X R11, R13, R65, R14, P4, P5 ;  /* 0x000000410d0b7210 */ /* 0x000fe400027ea40e */
[----:B------:R2:W-:Y:S01]  /*2400*/  @!P0 STG.E.U8 desc[UR36][R6.64+0x1], R25 ;  /* 0x0000011906008986 */ /* 0x0005e2000c101124 */
[----:B------:R-:W-:Y:S02]  /*2410*/  ISETP.GE.AND P0, PT, R60, 0xa, PT ;  /* 0x0000000a3c00780c */ /* 0x000fe40003f06270 */
[C---:B------:R-:W-:Y:S02]  /*2420*/  ISETP.LT.OR P2, PT, R20.reuse, 0x9, !P2 ;  /* 0x000000091400780c */ /* 0x040fe40005741670 */
[----:B------:R-:W-:-:S02]  /*2430*/  ISETP.LT.OR P5, PT, R20, 0x1, !P1 ;  /* 0x000000011400780c */ /* 0x000fc40004fa1670 */
[----:B------:R-:W-:Y:S01]  /*2440*/  ISETP.LT.OR P4, PT, R20, 0x1, !P0 ;  /* 0x000000011400780c */ /* 0x000fe20004781670 */
[----:B------:R-:W-:-:S12]  /*2450*/  @P3 BRA `(.L_x_41) ;  /* 0x00000000000c3947 */ /* 0x000fd80003800000 */
[----:B------:R-:W3:Y:S02]  /*2460*/  LDG.E.U8 R58, desc[UR36][R10.64] ;  /* 0x000000240a3a7981 */ /* 0x000ee4000c1e1100 */
[----:B---3--:R-:W-:-:S05]  /*2470*/  PRMT R0, R58, 0x8880, RZ ;  /* 0x000088803a007816 */ /* 0x008fca00000000ff */
[----:B------:R-:W-:-:S07]  /*2480*/  IMAD R3, R0, R57, RZ ;  /* 0x0000003900037224 */ /* 0x000fce00078e02ff */
.L_x_41:
[----:B------:R-:W-:Y:S05]  /*2490*/  BSYNC B1 ;  /* 0x0000000000017941 */ /* 0x000fea0003800000 */
.L_x_40:
[----:B------:R-:W-:Y:S01]  /*24a0*/  @!P3 IMAD R13, R26, R56, R3 ;  /* 0x000000381a0db224 */ /* 0x000fe200078e0203 */
[----:B------:R-:W-:Y:S04]  /*24b0*/  BSSY B1, `(.L_x_42) ;  /* 0x0000006000017945 */ /* 0x000fe80003800000 */
[----:B------:R3:W-:Y:S01]  /*24c0*/  @!P3 STG.E.U8 desc[UR36][R4.64], R13 ;  /* 0x0000000d0400b986 */ /* 0x0007e2000c101124 */
[----:B------:R-:W-:Y:S05]  /*24d0*/  @P2 BRA `(.L_x_43) ;  /* 0x00000000000c2947 */ /* 0x000fea0003800000 */
[----:B------:R-:W4:Y:S02]  /*24e0*/  LDG.E.U8 R58, desc[UR36][R10.64+0x1] ;  /* 0x000001240a3a7981 */ /* 0x000f24000c1e1100 */
[----:B----4-:R-:W-:-:S05]  /*24f0*/  PRMT R0, R58, 0x8880, RZ ;  /* 0x000088803a007816 */ /* 0x010fca00000000ff */
[----:B------:R-:W-:-:S07]  /*2500*/  IMAD R3, R0, R57, RZ ;  /* 0x0000003900037224 */ /* 0x000fce00078e02ff */
.L_x_43:
[----:B------:R-:W-:Y:S05]  /*2510*/  BSYNC B1 ;  /* 0x0000000000017941 */ /* 0x000fea0003800000 */
.L_x_42:
[----:B------:R-:W-:Y:S01]  /*2520*/  @!P2 IMAD R27, R27, R56, R3 ;  /* 0x000000381b1ba224 */ /* 0x000fe200078e0203 */
[----:B------:R-:W-:Y:S04]  /*2530*/  BSSY B1, `(.L_x_44) ;  /* 0x0000006000017945 */ /* 0x000fe80003800000 */
[----:B------:R4:W-:Y:S01]  /*2540*/  @!P2 STG.E.U8 desc[UR36][R4.64+0x1], R27 ;  /* 0x0000011b0400a986 */ /* 0x0009e2000c101124 */
[----:B------:R-:W-:Y:S05]  /*2550*/  @P5 BRA `(.L_x_45) ;  /* 0x00000000000c5947 */ /* 0x000fea0003800000 */
[----:B------:R-:W5:Y:S02]  /*2560*/  LDG.E.U8 R58, desc[UR36][R8.64+0x8] ;  /* 0x00000824083a7981 */ /* 0x000f64000c1e1100 */
[----:B-----5:R-:W-:-:S05]  /*2570*/  PRMT R0, R58, 0x8880, RZ ;  /* 0x000088803a007816 */ /* 0x020fca00000000ff */
[----:B------:R-:W-:-:S07]  /*2580*/  IMAD R3, R0, R57, RZ ;  /* 0x0000003900037224 */ /* 0x000fce00078e02ff */
.L_x_45:
[----:B------:R-:W-:Y:S05]  /*2590*/  BSYNC B1 ;  /* 0x0000000000017941 */ /* 0x000fea0003800000 */
.L_x_44:
[----:B---3--:R-:W-:Y:S01]  /*25a0*/  @!P5 IMAD R13, R28, R56, R3 ;  /* 0x000000381c0dd224 */ /* 0x008fe200078e0203 */
[----:B------:R-:W-:Y:S04]  /*25b0*/  BSSY B1, `(.L_x_46) ;  /* 0x0000006000017945 */ /* 0x000fe80003800000 */
[----:B------:R3:W-:Y:S01]  /*25c0*/  @!P5 STG.E.U8 desc[UR36][R6.64+0x8], R13 ;  /* 0x0000080d0600d986 */ /* 0x0007e2000c101124 */
[----:B------:R-:W-:Y:S05]  /*25d0*/  @P4 BRA `(.L_x_47) ;  /* 0x00000000000c4947 */ /* 0x000fea0003800000 */
[----:B------:R-:W5:Y:S02]  /*25e0*/  LDG.E.U8 R58, desc[UR36][R8.64+0x9] ;  /* 0x00000924083a7981 */ /* 0x000f64000c1e1100 */
[----:B-----5:R-:W-:-:S05]  /*25f0*/  PRMT R0, R58, 0x8880, RZ ;  /* 0x000088803a007816 */ /* 0x020fca00000000ff */
[----:B------:R-:W-:-:S07]  /*2600*/  IMAD R3, R0, R57, RZ ;  /* 0x0000003900037224 */ /* 0x000fce00078e02ff */
.L_x_47:
[----:B------:R-:W-:Y:S05]  /*2610*/  BSYNC B1 ;  /* 0x0000000000017941 */ /* 0x000fea0003800000 */
.L_x_46:
[----:B------:R-:W-:Y:S01]  /*2620*/  ISETP.LT.OR P1, PT, R20, 0x9, !P1 ;  /* 0x000000091400780c */ /* 0x000fe20004f21670 */
[----:B------:R-:W-:Y:S01]  /*2630*/  @!P4 IMAD R29, R29, R56, R3 ;  /* 0x000000381d1dc224 */ /* 0x000fe200078e0203 */
[C---:B------:R-:W-:Y:S01]  /*2640*/  ISETP.GE.AND P3, PT, R60.reuse, 0x11, PT ;  /* 0x000000113c00780c */ /* 0x040fe20003f66270 */
[----:B------:R-:W-:Y:S01]  /*2650*/  BSSY B1, `(.L_x_48) ;  /* 0x000000a000017945 */ /* 0x000fe20003800000 */
[----:B------:R-:W-:Y:S02]  /*2660*/  ISETP.GE.AND P2, PT, R60, 0x12, PT ;  /* 0x000000123c00780c */ /* 0x000fe40003f46270 */
[----:B------:R0:W-:Y:S01]  /*2670*/  @!P4 STG.E.U8 desc[UR36][R6.64+0x9], R29 ;  /* 0x0000091d0600c986 */ /* 0x0001e2000c101124 */
[C---:B------:R-:W-:Y:S02]  /*2680*/  ISETP.LT.OR P0, PT, R20.reuse, 0x9, !P0 ;  /* 0x000000091400780c */ /* 0x040fe40004701670 */
[C---:B------:R-:W-:Y:S02]  /*2690*/  ISETP.LT.OR P5, PT, R20.reuse, 0x1, !P3 ;  /* 0x000000011400780c */ /* 0x040fe40005fa1670 */
[----:B------:R-:W-:-:S02]  /*26a0*/  ISETP.LT.OR P4, PT, R20, 0x1, !P2 ;  /* 0x000000011400780c */ /* 0x000fc40005781670 */
[----:B------:R-:W-:Y:S11]  /*26b0*/  @P1 BRA `(.L_x_49) ;  /* 0x00000000000c1947 */ /* 0x000ff60003800000 */
[----:B------:R-:W5:Y:S02]  /*26c0*/  LDG.E.U8 R58, desc[UR36][R10.64+0x8] ;  /* 0x000008240a3a7981 */ /* 0x000f64000c1e1100 */
[----:B-----5:R-:W-:-:S05]  /*26d0*/  PRMT R0, R58, 0x8880, RZ ;  /* 0x000088803a007816 */ /* 0x020fca00000000ff */
[----:B------:R-:W-:-:S07]  /*26e0*/  IMAD R3, R0, R57, RZ ;  /* 0x0000003900037224 */ /* 0x000fce00078e02ff */
.L_x_49:
[----:B------:R-:W-:Y:S05]  /*26f0*/  BSYNC B1 ;  /* 0x0000000000017941 */ /* 0x000fea0003800000 */
.L_x_48:
[----:B---3--:R-:W-:Y:S01]  /*2700*/  @!P1 IMAD R13, R30, R56, R3 ;  /* 0x000000381e0d9224 */ /* 0x008fe200078e0203 */
[----:B------:R-:W-:Y:S04]  /*2710*/  BSSY B1, `(.L_x_50) ;  /* 0x0000006000017945 */ /* 0x000fe80003800000 */
[----:B------:R3:W-:Y:S01]  /*2720*/  @!P1 STG.E.U8 desc[UR36][R4.64+0x8], R13 ;  /* 0x0000080d04009986 */ /* 0x0007e2000c101124 */
[----:B------:R-:W-:Y:S05]  /*2730*/  @P0 BRA `(.L_x_51) ;  /* 0x00000000000c0947 */ /* 0x000fea0003800000 */
[----:B------:R-:W5:Y:S02]  /*2740*/  LDG.E.U8 R58, desc[UR36][R10.64+0x9] ;  /* 0x000009240a3a7981 */ /* 0x000f64000c1e1100 */
[----:B-----5:R-:W-:-:S05]  /*2750*/  PRMT R0, R58, 0x8880, RZ ;  /* 0x000088803a007816 */ /* 0x020fca00000000ff */
[----:B------:R-:W-:-:S07]  /*2760*/  IMAD R3, R0, R57, RZ ;  /* 0x0000003900037224 */ /* 0x000fce00078e02ff */
.L_x_51:
[----:B------:R-:W-:Y:S05]  /*2770*/  BSYNC B1 ;  /* 0x0000000000017941 */ /* 0x000fea0003800000 */
.L_x_50:
[----:B------:R-:W-:Y:S01]  /*2780*/  @!P0 IMAD R31, R31, R56, R3 ;  /* 0x000000381f1f8224 */ /* 0x000fe200078e0203 */
[----:B------:R-:W-:Y:S04]  /*2790*/  BSSY B1, `(.L_x_52) ;  /* 0x0000006000017945 */ /* 0x000fe80003800000 */
[----:B------:R0:W-:Y:S01]  /*27a0*/  @!P0 STG.E.U8 desc[UR36][R4.64+0x9], R31 ;  /* 0x0000091f04008986 */ /* 0x0001e2000c101124 */
[----:B------:R-:W-:Y:S05]  /*27b0*/  @P5 BRA `(.L_x_53) ;  /* 0x00000000000c5947 */ /* 0x000fea0003800000 */
[----:B------:R-:W5:Y:S02]  /*27c0*/  LDG.E.U8 R58, desc[UR36][R8.64+0x10] ;  /* 0x00001024083a7981 */ /* 0x000f64000c1e1100 */
[----:B-----5:R-:W-:-:S05]  /*27d0*/  PRMT R0, R58, 0x8880, RZ ;  /* 0x000088803a007816 */ /* 0x020fca00000000ff */
[----:B------:R-:W-:-:S07]  /*27e0*/  IMAD R3, R0, R57, RZ ;  /* 0x0000003900037224 */ /* 0x000fce00078e02ff */
.L_x_53:
[----:B------:R-:W-:Y:S05]  /*27f0*/  BSYNC B1 ;  /* 0x0000000000017941 */ /* 0x000fea0003800000 */
.L_x_52:
[----:B---3--:R-:W-:Y:S01]  /*2800*/  @!P5 IMAD R13, R32, R56, R3 ;  /* 0x00000038200dd224 */ /* 0x008fe200078e0203 */
[----:B------:R-:W-:Y:S04]  /*2810*/  BSSY B1, `(.L_x_54) ;  /* 0x0000006000017945 */ /* 0x000fe80003800000 */
[----:B------:R3:W-:Y:S01]  /*2820*/  @!P5 STG.E.U8 desc[UR36][R6.64+0x10], R13 ;  /* 0x0000100d0600d986 */ /* 0x0007e2000c101124 */
[----:B------:R-:W-:Y:S05]  /*2830*/  @P4 BRA `(.L_x_55) ;  /* 0x00000000000c4947 */ /* 0x000fea0003800000 */
[----:B------:R-:W5:Y:S02]  /*2840*/  LDG.E.U8 R58, desc[UR36][R8.64+0x11] ;  /* 0x00001124083a7981 */ /* 0x000f64000c1e1100 */
[----:B-----5:R-:W-:-:S05]  /*2850*/  PRMT R0, R58, 0x8880, RZ ;  /* 0x000088803a007816 */ /* 0x020fca00000000ff */
[----:B------:R-:W-:-:S07]  /*2860*/  IMAD R3, R0, R57, RZ ;  /* 0x0000003900037224 */ /* 0x000fce00078e02ff */
.L_x_55:
[----:B------:R-:W-:Y:S05]  /*2870*/  BSYNC B1 ;  /* 0x0000000000017941 */ /* 0x000fea0003800000 */
.L_x_54:
        /* <DEDUP_REMOVED lines=13> */
.L_x_57:
[----:B------:R-:W-:Y:S05]  /*2950*/  BSYNC B1 ;  /* 0x0000000000017941 */ /* 0x000fea0003800000 */
.L_x_56:
[----:B---3--:R-:W-:Y:S01]  /*2960*/  @!P3 IMAD R13, R34, R56, R3 ;  /* 0x00000038220db224 */ /* 0x008fe200078e0203 */
[----:B------:R-:W-:Y:S04]  /*2970*/  BSSY B1, `(.L_x_58) ;  /* 0x0000006000017945 */ /* 0x000fe80003800000 */
[----:B------:R3:W-:Y:S01]  /*2980*/  @!P3 STG.E.U8 desc[UR36][R4.64+0x10], R13 ;  /* 0x0000100d0400b986 */ /* 0x0007e2000c101124 */
[----:B------:R-:W-:Y:S05]  /*2990*/  @P2 BRA `(.L_x_59) ;  /* 0x00000000000c2947 */ /* 0x000fea0003800000 */
[----:B------:R-:W5:Y:S02]  /*29a0*/  LDG.E.U8 R58, desc[UR36][R10.64+0x11] ;  /* 0x000011240a3a7981 */ /* 0x000f64000c1e1100 */
[----:B-----5:R-:W-:-:S05]  /*29b0*/  PRMT R0, R58, 0x8880, RZ ;  /* 0x000088803a007816 */ /* 0x020fca00000000ff */
[----:B------:R-:W-:-:S07]  /*29c0*/  IMAD R3, R0, R57, RZ ;  /* 0x0000003900037224 */ /* 0x000fce00078e02ff */
.L_x_59:
[----:B------:R-:W-:Y:S05]  /*29d0*/  BSYNC B1 ;  /* 0x0000000000017941 */ /* 0x000fea0003800000 */
.L_x_58:
[----:B------:R-:W-:Y:S01]  /*29e0*/  @!P2 IMAD R35, R35, R56, R3 ;  /* 0x000000382323a224 */ /* 0x000fe200078e0203 */
[----:B------:R-:W-:Y:S04]  /*29f0*/  BSSY B1, `(.L_x_60) ;  /* 0x0000006000017945 */ /* 0x000fe80003800000 */
[----:B------:R0:W-:Y:S01]  /*2a00*/  @!P2 STG.E.U8 desc[UR36][R4.64+0x11], R35 ;  /* 0x000011230400a986 */ /* 0x0001e2000c101124 */
[----:B------:R-:W-:Y:S05]  /*2a10*/  @P5 BRA `(.L_x_61) ;  /* 0x00000000000c5947 */ /* 0x000fea0003800000 */
[----:B------:R-:W5:Y:S02]  /*2a20*/  LDG.E.U8 R58, desc[UR36][R8.64+0x18] ;  /* 0x00001824083a7981 */ /* 0x000f64000c1e1100 */
[----:B-----5:R-:W-:-:S05]  /*2a30*/  PRMT R0, R58, 0x8880, RZ ;  /* 0x000088803a007816 */ /* 0x020fca00000000ff */
[----:B------:R-:W-:-:S07]  /*2a40*/  IMAD R3, R0, R57, RZ ;  /* 0x0000003900037224 */ /* 0x000fce00078e02ff */
.L_x_61:
[----:B------:R-:W-:Y:S05]  /*2a50*/  BSYNC B1 ;  /* 0x0000000000017941 */ /* 0x000fea0003800000 */
.L_x_60:
[----:B---3--:R-:W-:Y:S01]  /*2a60*/  @!P5 IMAD R13, R36, R56, R3 ;  /* 0x00000038240dd224 */ /* 0x008fe200078e0203 */
[----:B------:R-:W-:Y:S04]  /*2a70*/  BSSY B1, `(.L_x_62) ;  /* 0x0000006000017945 */ /* 0x000fe80003800000 */
[----:B------:R3:W-:Y:S01]  /*2a80*/  @!P5 STG.E.U8 desc[UR36][R6.64+0x18], R13 ;  /* 0x0000180d0600d986 */ /* 0x0007e2000c101124 */
[----:B------:R-:W-:Y:S05]  /*2a90*/  @P4 BRA `(.L_x_63) ;  /* 0x00000000000c4947 */ /* 0x000fea0003800000 */
[----:B------:R-:W5:Y:S02]  /*2aa0*/  LDG.E.U8 R58, desc[UR36][R8.64+0x19] ;  /* 0x00001924083a7981 */ /* 0x000f64000c1e1100 */
[----:B-----5:R-:W-:-:S05]  /*2ab0*/  PRMT R0, R58, 0x8880, RZ ;  /* 0x000088803a007816 */ /* 0x020fca00000000ff */
[----:B------:R-:W-:-:S07]  /*2ac0*/  IMAD R3, R0, R57, RZ ;  /* 0x0000003900037224 */ /* 0x000fce00078e02ff */
.L_x_63:
[----:B------:R-:W-:Y:S05]  /*2ad0*/  BSYNC B1 ;  /* 0x0000000000017941 */ /* 0x000fea0003800000 */
.L_x_62:
        /* <DEDUP_REMOVED lines=13> */
.L_x_65:
[----:B------:R-:W-:Y:S05]  /*2bb0*/  BSYNC B1 ;  /* 0x0000000000017941 */ /* 0x000fea0003800000 */
.L_x_64:
[----:B---3--:R-:W-:Y:S01]  /*2bc0*/  @!P1 IMAD R13, R38, R56, R3 ;  /* 0x00000038260d9224 */ /* 0x008fe200078e0203 */
[----:B------:R-:W-:Y:S04]  /*2bd0*/  BSSY B1, `(.L_x_66) ;  /* 0x0000006000017945 */ /* 0x000fe80003800000 */
[----:B------:R3:W-:Y:S01]  /*2be0*/  @!P1 STG.E.U8 desc[UR36][R4.64+0x18], R13 ;  /* 0x0000180d04009986 */ /* 0x0007e2000c101124 */
[----:B------:R-:W-:Y:S05]  /*2bf0*/  @P4 BRA `(.L_x_67) ;  /* 0x00000000000c4947 */ /* 0x000fea0003800000 */
[----:B------:R-:W5:Y:S02]  /*2c00*/  LDG.E.U8 R58, desc[UR36][R10.64+0x19] ;  /* 0x000019240a3a7981 */ /* 0x000f64000c1e1100 */
[----:B-----5:R-:W-:-:S05]  /*2c10*/  PRMT R0, R58, 0x8880, RZ ;  /* 0x000088803a007816 */ /* 0x020fca00000000ff */
[----:B------:R-:W-:-:S07]  /*2c20*/  IMAD R3, R0, R57, RZ ;  /* 0x0000003900037224 */ /* 0x000fce00078e02ff */
.L_x_67:
[----:B------:R-:W-:Y:S05]  /*2c30*/  BSYNC B1 ;  /* 0x0000000000017941 */ /* 0x000fea0003800000 */
.L_x_66:
[----:B------:R-:W-:Y:S01]  /*2c40*/  @!P4 IMAD R39, R39, R56, R3 ;  /* 0x000000382727c224 */ /* 0x000fe200078e0203 */
[----:B------:R-:W-:Y:S04]  /*2c50*/  BSSY B1, `(.L_x_68) ;  /* 0x0000006000017945 */ /* 0x000fe80003800000 */
[----:B------:R0:W-:Y:S01]  /*2c60*/  @!P4 STG.E.U8 desc[UR36][R4.64+0x19], R39 ;  /* 0x000019270400c986 */ /* 0x0001e2000c101124 */
[----:B------:R-:W-:Y:S05]  /*2c70*/  @P5 BRA `(.L_x_69) ;  /* 0x00000000000c5947 */ /* 0x000fea0003800000 */
[----:B------:R-:W5:Y:S02]  /*2c80*/  LDG.E.U8 R58, desc[UR36][R8.64+0x20] ;  /* 0x00002024083a7981 */ /* 0x000f64000c1e1100 */
[----:B-----5:R-:W-:-:S05]  /*2c90*/  PRMT R0, R58, 0x8880, RZ ;  /* 0x000088803a007816 */ /* 0x020fca00000000ff */
[----:B------:R-:W-:-:S07]  /*2ca0*/  IMAD R3, R0, R57, RZ ;  /* 0x0000003900037224 */ /* 0x000fce00078e02ff */
.L_x_69:
[----:B------:R-:W-:Y:S05]  /*2cb0*/  BSYNC B1 ;  /* 0x0000000000017941 */ /* 0x000fea0003800000 */
.L_x_68:
[----:B---3--:R-:W-:Y:S01]  /*2cc0*/  @!P5 IMAD R13, R40, R56, R3 ;  /* 0x00000038280dd224 */ /* 0x008fe200078e0203 */
[----:B------:R-:W-:Y:S04]  /*2cd0*/  BSSY B1, `(.L_x_70) ;  /* 0x0000006000017945 */ /* 0x000fe80003800000 */
[----:B------:R3:W-:Y:S01]  /*2ce0*/  @!P5 STG.E.U8 desc[UR36][R6.64+0x20], R13 ;  /* 0x0000200d0600d986 */ /* 0x0007e2000c101124 */
[----:B------:R-:W-:Y:S05]  /*2cf0*/  @P0 BRA `(.L_x_71) ;  /* 0x00000000000c0947 */ /* 0x000fea0003800000 */
[----:B------:R-:W5:Y:S02]  /*2d00*/  LDG.E.U8 R58, desc[UR36][R8.64+0x21] ;  /* 0x00002124083a7981 */ /* 0x000f64000c1e1100 */
[----:B-----5:R-:W-:-:S05]  /*2d10*/  PRMT R0, R58, 0x8880, RZ ;  /* 0x000088803a007816 */ /* 0x020fca00000000ff */
[----:B------:R-:W-:-:S07]  /*2d20*/  IMAD R3, R0, R57, RZ ;  /* 0x0000003900037224 */ /* 0x000fce00078e02ff */
.L_x_71:
[----:B------:R-:W-:Y:S05]  /*2d30*/  BSYNC B1 ;  /* 0x0000000000017941 */ /* 0x000fea0003800000 */
.L_x_70:
        /* <DEDUP_REMOVED lines=13> */
.L_x_73:
[----:B------:R-:W-:Y:S05]  /*2e10*/  BSYNC B1 ;  /* 0x0000000000017941 */ /* 0x000fea0003800000 */
.L_x_72:
[----:B---3--:R-:W-:Y:S01]  /*2e20*/  @!P3 IMAD R13, R42, R56, R3 ;  /* 0x000000382a0db224 */ /* 0x008fe200078e0203 */
[----:B------:R-:W-:Y:S04]  /*2e30*/  BSSY B1, `(.L_x_74) ;  /* 0x0000006000017945 */ /* 0x000fe80003800000 */
[----:B------:R3:W-:Y:S01]  /*2e40*/  @!P3 STG.E.U8 desc[UR36][R4.64+0x20], R13 ;  /* 0x0000200d0400b986 */ /* 0x0007e2000c101124 */
[----:B------:R-:W-:Y:S05]  /*2e50*/  @P2 BRA `(.L_x_75) ;  /* 0x00000000000c2947 */ /* 0x000fea0003800000 */
[----:B------:R-:W5:Y:S02]  /*2e60*/  LDG.E.U8 R58, desc[UR36][R10.64+0x21] ;  /* 0x000021240a3a7981 */ /* 0x000f64000c1e1100 */
[----:B-----5:R-:W-:-:S05]  /*2e70*/  PRMT R0, R58, 0x8880, RZ ;  /* 0x000088803a007816 */ /* 0x020fca00000000ff */
[----:B------:R-:W-:-:S07]  /*2e80*/  IMAD R3, R0, R57, RZ ;  /* 0x0000003900037224 */ /* 0x000fce00078e02ff */
.L_x_75:
[----:B------:R-:W-:Y:S05]  /*2e90*/  BSYNC B1 ;  /* 0x0000000000017941 */ /* 0x000fea0003800000 */
.L_x_74:
[----:B------:R-:W-:Y:S01]  /*2ea0*/  @!P2 IMAD R43, R43, R56, R3 ;  /* 0x000000382b2ba224 */ /* 0x000fe200078e0203 */
[----:B------:R-:W-:Y:S04]  /*2eb0*/  BSSY B1, `(.L_x_76) ;  /* 0x0000006000017945 */ /* 0x000fe80003800000 */
[----:B------:R0:W-:Y:S01]  /*2ec0*/  @!P2 STG.E.U8 desc[UR36][R4.64+0x21], R43 ;  /* 0x0000212b0400a986 */ /* 0x0001e2000c101124 */
[----:B------:R-:W-:Y:S05]  /*2ed0*/  @P0 BRA `(.L_x_77) ;  /* 0x00000000000c0947 */ /* 0x000fea0003800000 */
[----:B------:R-:W5:Y:S02]  /*2ee0*/  LDG.E.U8 R58, desc[UR36][R8.64+0x28] ;  /* 0x00002824083a7981 */ /* 0x000f64000c1e1100 */
[----:B-----5:R-:W-:-:S05]  /*2ef0*/  PRMT R0, R58, 0x8880, RZ ;  /* 0x000088803a007816 */ /* 0x020fca00000000ff */
[----:B------:R-:W-:-:S07]  /*2f00*/  IMAD R3, R0, R57, RZ ;  /* 0x0000003900037224 */ /* 0x000fce00078e02ff */
.L_x_77:
[----:B------:R-:W-:Y:S05]  /*2f10*/  BSYNC B1 ;  /* 0x0000000000017941 */ /* 0x000fea0003800000 */
.L_x_76:
[----:B---3--:R-:W-:Y:S01]  /*2f20*/  @!P0 IMAD R13, R44, R56, R3 ;  /* 0x000000382c0d8224 */ /* 0x008fe200078e0203 */
[----:B------:R-:W-:Y:S04]  /*2f30*/  BSSY B1, `(.L_x_78) ;  /* 0x0000006000017945 */ /* 0x000fe80003800000 */
[----:B------:R3:W-:Y:S01]  /*2f40*/  @!P0 STG.E.U8 desc[UR36][R6.64+0x28], R13 ;  /* 0x0000280d06008986 */ /* 0x0007e2000c101124 */
[----:B------:R-:W-:Y:S05]  /*2f50*/  @P5 BRA `(.L_x_79) ;  /* 0x00000000000c5947 */ /* 0x000fea0003800000 */
[----:B------:R-:W5:Y:S02]  /*2f60*/  LDG.E.U8 R58, desc[UR36][R8.64+0x29] ;  /* 0x00002924083a7981 */ /* 0x000f64000c1e1100 */
[----:B-----5:R-:W-:-:S05]  /*2f70*/  PRMT R0, R58, 0x8880, RZ ;  /* 0x000088803a007816 */ /* 0x020fca00000000ff */
[----:B------:R-:W-:-:S07]  /*2f80*/  IMAD R3, R0, R57, RZ ;  /* 0x0000003900037224 */ /* 0x000fce00078e02ff */
.L_x_79:
[----:B------:R-:W-:Y:S05]  /*2f90*/  BSYNC B1 ;  /* 0x0000000000017941 */ /* 0x000fea0003800000 */
.L_x_78:
        /* <DEDUP_REMOVED lines=13> */
.L_x_81:
[----:B------:R-:W-:Y:S05]  /*3070*/  BSYNC B1 ;  /* 0x0000000000017941 */ /* 0x000fea0003800000 */
.L_x_80:
[----:B---3--:R-:W-:Y:S01]  /*3080*/  @!P4 IMAD R13, R46, R56, R3 ;  /* 0x000000382e0dc224 */ /* 0x008fe200078e0203 */
[----:B------:R-:W-:Y:S04]  /*3090*/  BSSY B1, `(.L_x_82) ;  /* 0x0000006000017945 */ /* 0x000fe80003800000 */
[----:B------:R3:W-:Y:S01]  /*30a0*/  @!P4 STG.E.U8 desc[UR36][R4.64+0x28], R13 ;  /* 0x0000280d0400c986 */ /* 0x0007e2000c101124 */
[----:B------:R-:W-:Y:S05]  /*30b0*/  @P1 BRA `(.L_x_83) ;  /* 0x00000000000c1947 */ /* 0x000fea0003800000 */
[----:B------:R-:W5:Y:S02]  /*30c0*/  LDG.E.U8 R58, desc[UR36][R10.64+0x29] ;  /* 0x000029240a3a7981 */ /* 0x000f64000c1e1100 */
[----:B-----5:R-:W-:-:S05]  /*30d0*/  PRMT R0, R58, 0x8880, RZ ;  /* 0x000088803a007816 */ /* 0x020fca00000000ff */
[----:B------:R-:W-:-:S07]  /*30e0*/  IMAD R3, R0, R57, RZ ;  /* 0x0000003900037224 */ /* 0x000fce00078e02ff */
.L_x_83:
[----:B------:R-:W-:Y:S05]  /*30f0*/  BSYNC B1 ;  /* 0x0000000000017941 */ /* 0x000fea0003800000 */
.L_x_82:
[----:B------:R-:W-:Y:S01]  /*3100*/  @!P1 IMAD R47, R47, R56, R3 ;  /* 0x000000382f2f9224 */ /* 0x000fe200078e0203 */
[----:B------:R-:W-:Y:S04]  /*3110*/  BSSY B1, `(.L_x_84) ;  /* 0x0000006000017945 */ /* 0x000fe80003800000 */
[----:B------:R0:W-:Y:S01]  /*3120*/  @!P1 STG.E.U8 desc[UR36][R4.64+0x29], R47 ;  /* 0x0000292f04009986 */ /* 0x0001e2000c101124 */
[----:B------:R-:W-:Y:S05]  /*3130*/  @P3 BRA `(.L_x_85) ;  /* 0x00000000000c3947 */ /* 0x000fea0003800000 */
[----:B------:R-:W5:Y:S02]  /*3140*/  LDG.E.U8 R58, desc[UR36][R8.64+0x30] ;  /* 0x00003024083a7981 */ /* 0x000f64000c1e1100 */
[----:B-----5:R-:W-:-:S05]  /*3150*/  PRMT R0, R58, 0x8880, RZ ;  /* 0x000088803a007816 */ /* 0x020fca00000000ff */
[----:B------:R-:W-:-:S07]  /*3160*/  IMAD R3, R0, R57, RZ ;  /* 0x0000003900037224 */ /* 0x000fce00078e02ff */
.L_x_85:
[----:B------:R-:W-:Y:S05]  /*3170*/  BSYNC B1 ;  /* 0x0000000000017941 */ /* 0x000fea0003800000 */
.L_x_84:
[----:B---3--:R-:W-:Y:S01]  /*3180*/  @!P3 IMAD R13, R48, R56, R3 ;  /* 0x00000038300db224 */ /* 0x008fe200078e0203 */
[----:B------:R-:W-:Y:S04]  /*3190*/  BSSY B1, `(.L_x_86) ;  /* 0x0000006000017945 */ /* 0x000fe80003800000 */
[----:B------:R3:W-:Y:S01]  /*31a0*/  @!P3 STG.E.U8 desc[UR36][R6.64+0x30], R13 ;  /* 0x0000300d0600b986 */ /* 0x0007e2000c101124 */
[----:B------:R-:W-:Y:S05]  /*31b0*/  @P5 BRA `(.L_x_87) ;  /* 0x00000000000c5947 */ /* 0x000fea0003800000 */
[----:B------:R-:W5:Y:S02]  /*31c0*/  LDG.E.U8 R58, desc[UR36][R8.64+0x31] ;  /* 0x00003124083a7981 */ /* 0x000f64000c1e1100 */
[----:B-----5:R-:W-:-:S05]  /*31d0*/  PRMT R0, R58, 0x8880, RZ ;  /* 0x000088803a007816 */ /* 0x020fca00000000ff */
[----:B------:R-:W-:-:S07]  /*31e0*/  IMAD R3, R0, R57, RZ ;  /* 0x0000003900037224 */ /* 0x000fce00078e02ff */
.L_x_87:
[----:B------:R-:W-:Y:S05]  /*31f0*/  BSYNC B1 ;  /* 0x0000000000017941 */ /* 0x000fea0003800000 */
.L_x_86:
        /* <DEDUP_REMOVED lines=9> */
[----:B------:R-:W-:Y:S01]  /*3290*/  ISETP.LT.OR P3, PT, R20, 0x9, !P3 ;  /* 0x000000091400780c */ /* 0x000fe20005f61670 */
[----:B------:R-:W-:-:S12]  /*32a0*/  @P2 BRA `(.L_x_89) ;  /* 0x00000000000c2947 */ /* 0x000fd80003800000 */
[----:B------:R-:W5:Y:S02]  /*32b0*/  LDG.E.U8 R58, desc[UR36][R10.64+0x30] ;  /* 0x000030240a3a7981 */ /* 0x000f64000c1e1100 */
[----:B-----5:R-:W-:-:S05]  /*32c0*/  PRMT R0, R58, 0x8880, RZ ;  /* 0x000088803a007816 */ /* 0x020fca00000000ff */
[----:B------:R-:W-:-:S07]  /*32d0*/  IMAD R3, R0, R57, RZ ;  /* 0x0000003900037224 */ /* 0x000fce00078e02ff */
.L_x_89:
[----:B------:R-:W-:Y:S05]  /*32e0*/  BSYNC B1 ;  /* 0x0000000000017941 */ /* 0x000fea0003800000 */
.L_x_88:
[----:B---3--:R-:W-:Y:S01]  /*32f0*/  @!P2 IMAD R13, R50, R56, R3 ;  /* 0x00000038320da224 */ /* 0x008fe200078e0203 */
[----:B------:R-:W-:Y:S04]  /*3300*/  BSSY B1, `(.L_x_90) ;  /* 0x0000006000017945 */ /* 0x000fe80003800000 */
[----:B------:R3:W-:Y:S01]  /*3310*/  @!P2 STG.E.U8 desc[UR36][R4.64+0x30], R13 ;  /* 0x0000300d0400a986 */ /* 0x0007e2000c101124 */
[----:B------:R-:W-:Y:S05]  /*3320*/  @P0 BRA `(.L_x_91) ;  /* 0x00000000000c0947 */ /* 0x000fea0003800000 */
[----:B------:R-:W5:Y:S02]  /*3330*/  LDG.E.U8 R58, desc[UR36][R10.64+0x31] ;  /* 0x000031240a3a7981 */ /* 0x000f64000c1e1100 */
[----:B-----5:R-:W-:-:S05]  /*3340*/  PRMT R0, R58, 0x8880, RZ ;  /* 0x000088803a007816 */ /* 0x020fca00000000ff */
[----:B------:R-:W-:-:S07]  /*3350*/  IMAD R3, R0, R57, RZ ;  /* 0x0000003900037224 */ /* 0x000fce00078e02ff */
.L_x_91:
[----:B------:R-:W-:Y:S05]  /*3360*/  BSYNC B1 ;  /* 0x0000000000017941 */ /* 0x000fea0003800000 */
.L_x_90:
[----:B------:R-:W-:Y:S01]  /*3370*/  @!P0 IMAD R51, R51, R56, R3 ;  /* 0x0000003833338224 */ /* 0x000fe200078e0203 */
[----:B------:R-:W-:Y:S04]  /*3380*/  BSSY B1, `(.L_x_92) ;  /* 0x0000006000017945 */ /* 0x000fe80003800000 */
[----:B------:R0:W-:Y:S01]  /*3390*/  @!P0 STG.E.U8 desc[UR36][R4.64+0x31], R51 ;  /* 0x0000313304008986 */ /* 0x0001e2000c101124 */
[----:B------:R-:W-:Y:S05]  /*33a0*/  @P5 BRA `(.L_x_93) ;  /* 0x00000000000c5947 */ /* 0x000fea0003800000 */
[----:B------:R-:W5:Y:S02]  /*33b0*/  LDG.E.U8 R58, desc[UR36][R8.64+0x38] ;  /* 0x00003824083a7981 */ /* 0x000f64000c1e1100 */
[----:B-----5:R-:W-:-:S05]  /*33c0*/  PRMT R0, R58, 0x8880, RZ ;  /* 0x000088803a007816 */ /* 0x020fca00000000ff */
[----:B------:R-:W-:-:S07]  /*33d0*/  IMAD R3, R0, R57, RZ ;  /* 0x0000003900037224 */ /* 0x000fce00078e02ff */
.L_x_93:
[----:B------:R-:W-:Y:S05]  /*33e0*/  BSYNC B1 ;  /* 0x0000000000017941 */ /* 0x000fea0003800000 */
.L_x_92:
[----:B---3--:R-:W-:Y:S01]  /*33f0*/  @!P5 IMAD R13, R52, R56, R3 ;  /* 0x00000038340dd224 */ /* 0x008fe200078e0203 */
[----:B------:R-:W-:Y:S04]  /*3400*/  BSSY B1, `(.L_x_94) ;  /* 0x0000006000017945 */ /* 0x000fe80003800000 */
[----:B------:R3:W-:Y:S01]  /*3410*/  @!P5 STG.E.U8 desc[UR36][R6.64+0x38], R13 ;  /* 0x0000380d0600d986 */ /* 0x0007e2000c101124 */
[----:B------:R-:W-:Y:S05]  /*3420*/  @P4 BRA `(.L_x_95) ;  /* 0x00000000000c4947 */ /* 0x000fea0003800000 */
[----:B------:R-:W5:Y:S02]  /*3430*/  LDG.E.U8 R58, desc[UR36][R8.64+0x39] ;  /* 0x00003924083a7981 */ /* 0x000f64000c1e1100 */
[----:B-----5:R-:W-:-:S05]  /*3440*/  PRMT R0, R58, 0x8880, RZ ;  /* 0x000088803a007816 */ /* 0x020fca00000000ff */
[----:B------:R-:W-:-:S07]  /*3450*/  IMAD R3, R0, R57, RZ ;  /* 0x0000003900037224 */ /* 0x000fce00078e02ff */
.L_x_95:
[----:B------:R-:W-:Y:S05]  /*3460*/  BSYNC B1 ;  /* 0x0000000000017941 */ /* 0x000fea0003800000 */
.L_x_94:
[----:B------:R-:W-:Y:S01]  /*3470*/  @!P4 IMAD R53, R53, R56, R3 ;  /* 0x000000383535c224 */ /* 0x000fe200078e0203 */
[----:B------:R-:W-:Y:S04]  /*3480*/  BSSY B1, `(.L_x_96) ;  /* 0x0000006000017945 */ /* 0x000fe80003800000 */
[----:B------:R0:W-:Y:S01]  /*3490*/  @!P4 STG.E.U8 desc[UR36][R6.64+0x39], R53 ;  /* 0x000039350600c986 */ /* 0x0001e2000c101124 */
[----:B------:R-:W-:Y:S05]  /*34a0*/  @P3 BRA `(.L_x_97) ;  /* 0x00000000000c3947 */ /* 0x000fea0003800000 */
[----:B------:R-:W5:Y:S02]  /*34b0*/  LDG.E.U8 R58, desc[UR36][R10.64+0x38] ;  /* 0x000038240a3a7981 */ /* 0x000f64000c1e1100 */
[----:B-----5:R-:W-:-:S05]  /*34c0*/  PRMT R0, R58, 0x8880, RZ ;  /* 0x000088803a007816 */ /* 0x020fca00000000ff */
[----:B------:R-:W-:-:S07]  /*34d0*/  IMAD R3, R0, R57, RZ ;  /* 0x0000003900037224 */ /* 0x000fce00078e02ff */
.L_x_97:
[----:B------:R-:W-:Y:S05]  /*34e0*/  BSYNC B1 ;  /* 0x0000000000017941 */ /* 0x000fea0003800000 */
.L_x_96:
[----:B0123--:R-:W-:Y:S01]  /*34f0*/  @!P3 IMAD R7, R54, R56, R3 ;  /* 0x000000383607b224 */ /* 0x00ffe200078e0203 */
[----:B------:R-:W-:Y:S01]  /*3500*/  ISETP.LT.OR P1, PT, R20, 0x9, !P1 ;  /* 0x000000091400780c */ /* 0x000fe20004f21670 */
[----:B------:R-:W-:Y:S03]  /*3510*/  BSSY B1, `(.L_x_98) ;  /* 0x0000006000017945 */ /* 0x000fe60003800000 */
[----:B------:R0:W-:Y:S09]  /*3520*/  @!P3 STG.E.U8 desc[UR36][R4.64+0x38], R7 ;  /* 0x000038070400b986 */ /* 0x0001f2000c101124 */
[----:B------:R-:W-:Y:S05]  /*3530*/  @P1 BRA `(.L_x_99) ;  /* 0x00000000000c1947 */ /* 0x000fea0003800000 */
[----:B------:R-:W2:Y:S02]  /*3540*/  LDG.E.U8 R58, desc[UR36][R10.64+0x39] ;  /* 0x000039240a3a7981 */ /* 0x000ea4000c1e1100 */
[----:B--2---:R-:W-:-:S05]  /*3550*/  PRMT R0, R58, 0x8880, RZ ;  /* 0x000088803a007816 */ /* 0x004fca00000000ff */
[----:B------:R-:W-:-:S07]  /*3560*/  IMAD R3, R0, R57, RZ ;  /* 0x0000003900037224 */ /* 0x000fce00078e02ff */
.L_x_99:
[----:B------:R-:W-:Y:S05]  /*3570*/  BSYNC B1 ;  /* 0x0000000000017941 */ /* 0x000fea0003800000 */
.L_x_98:
[----:B------:R-:W-:Y:S01]  /*3580*/  IMAD R3, R55, R56, R3 ;  /* 0x0000003837037224 */ /* 0x000fe200078e0203 */
[----:B------:R-:W-:Y:S06]  /*3590*/  @P1 BRA `(.L_x_100) ;  /* 0x0000000400c81947 */ /* 0x000fec0003800000 */
[----:B------:R1:W-:Y:S01]  /*35a0*/  STG.E.U8 desc[UR36][R4.64+0x39], R3 ;  /* 0x0000390304007986 */ /* 0x0003e2000c101124 */
[----:B------:R-:W-:Y:S05]  /*35b0*/  BRA `(.L_x_100) ;  /* 0x0000000400c07947 */ /* 0x000fea0003800000 */
.L_x_35:
[C---:B------:R-:W-:Y:S02]  /*35c0*/  ISETP.GE.AND P1, PT, R60.reuse, 0x1, PT ;  /* 0x000000013c00780c */ /* 0x040fe40003f26270 */
[----:B------:R-:W-:Y:S02]  /*35d0*/  ISETP.GE.AND P0, PT, R60, 0x2, PT ;  /* 0x000000023c00780c */ /* 0x000fe40003f06270 */
[C---:B------:R-:W-:Y:S02]  /*35e0*/  ISETP.LT.OR P4, PT, R20.reuse, 0x1, !P1 ;  /* 0x000000011400780c */ /* 0x040fe40004f81670 */
[C---:B------:R-:W-:Y:S02]  /*35f0*/  ISETP.LT.OR P5, PT, R20.reuse, 0x1, !P0 ;  /* 0x000000011400780c */ /* 0x040fe400047a1670 */
[C---:B------:R-:W-:Y:S02]  /*3600*/  ISETP.LT.OR P1, PT, R20.reuse, 0x9, !P1 ;  /* 0x000000091400780c */ /* 0x040fe40004f21670 */
[----:B------:R-:W-:-:S02]  /*3610*/  ISETP.LT.OR P0, PT, R20, 0x9, !P0 ;  /* 0x000000091400780c */ /* 0x000fc40004701670 */
[C---:B------:R-:W-:Y:S02]  /*3620*/  ISETP.GE.AND P3, PT, R60.reuse, 0x9, PT ;  /* 0x000000093c00780c */ /* 0x040fe40003f66270 */
[----:B------:R-:W-:-:S03]  /*3630*/  ISETP.GE.AND P2, PT, R60, 0xa, PT ;  /* 0x0000000a3c00780c */ /* 0x000fc60003f46270 */
[-C--:B------:R-:W-:Y:S02]  /*3640*/  @!P4 IMAD R3, R24, R56.reuse, RZ ;  /* 0x000000381803c224 */ /* 0x080fe400078e02ff */
[-C--:B------:R-:W-:Y:S02]  /*3650*/  @!P5 IMAD R25, R25, R56.reuse, RZ ;  /* 0x000000381919d224 */ /* 0x080fe400078e02ff */
[-C--:B------:R-:W-:Y:S01]  /*3660*/  @!P1 IMAD R9, R26, R56.reuse, RZ ;  /* 0x000000381a099224 */ /* 0x080fe200078e02ff */
[----:B------:R0:W-:Y:S01]  /*3670*/  @!P4 STG.E.U8 desc[UR36][R6.64], R3 ;  /* 0x000000030600c986 */ /* 0x0001e2000c101124 */
[C---:B------:R-:W-:Y:S01]  /*3680*/  ISETP.LT.OR P4, PT, R20.reuse, 0x1, !P3 ;  /* 0x000000011400780c */ /* 0x040fe20005f81670 */
[----:B------:R-:W-:Y:S02]  /*3690*/  @!P0 IMAD R27, R27, R56, RZ ;  /* 0x000000381b1b8224 */ /* 0x000fe400078e02ff */
[----:B------:R-:W-:Y:S01]  /*36a0*/  @!P5 STG.E.U8 desc[UR36][R6.64+0x1], R25 ;  /* 0x000001190600d986 */ /* 0x000fe2000c101124 */
[----:B------:R-:W-:-:S02]  /*36b0*/  ISETP.LT.OR P5, PT, R20, 0x1, !P2 ;  /* 0x000000011400780c */ /* 0x000fc400057a1670 */
[C---:B------:R-:W-:Y:S01]  /*36c0*/  ISETP.LT.OR P2, PT, R20.reuse, 0x9, !P2 ;  /* 0x000000091400780c */ /* 0x040fe20005741670 */
[----:B------:R1:W-:Y:S01]  /*36d0*/  @!P1 STG.E.U8 desc[UR36][R4.64], R9 ;  /* 0x0000000904009986 */ /* 0x0003e2000c101124 */
[----:B------:R-:W-:Y:S02]  /*36e0*/  ISETP.LT.OR P1, PT, R20, 0x9, !P3 ;  /* 0x000000091400780c */ /* 0x000fe40005f21670 */
[C---:B------:R-:W-:Y:S01]  /*36f0*/  ISETP.GE.AND P3, PT, R60.reuse, 0x11, PT ;  /* 0x000000113c00780c */ /* 0x040fe20003f66270 */
[----:B------:R-:W-:Y:S01]  /*3700*/  @!P0 STG.E.U8 desc[UR36][R4.64+0x1], R27 ;  /* 0x0000011b04008986 */ /* 0x000fe2000c101124 */
[----:B------:R-:W-:Y:S01]  /*3710*/  ISETP.GE.AND P0, PT, R60, 0x12, PT ;  /* 0x000000123c00780c */ /* 0x000fe20003f06270 */
[----:B------:R-:W-:-:S04]  /*3720*/  @!P4 IMAD R11, R28, R56, RZ ;  /* 0x000000381c0bc224 */ /* 0x000fc800078e02ff */
[-C--:B------:R-:W-:Y:S01]  /*3730*/  @!P5 IMAD R29, R29, R56.reuse, RZ ;  /* 0x000000381d1dd224 */ /* 0x080fe200078e02ff */
[----:B------:R-:W-:Y:S01]  /*3740*/  @!P4 STG.E.U8 desc[UR36][R6.64+0x8], R11 ;  /* 0x0000080b0600c986 */ /* 0x000fe2000c101124 */
[C---:B------:R-:W-:Y:S01]  /*3750*/  ISETP.LT.OR P4, PT, R20.reuse, 0x1, !P3 ;  /* 0x000000011400780c */ /* 0x040fe20005f81670 */
[-C--:B------:R-:W-:Y:S02]  /*3760*/  @!P2 IMAD R31, R31, R56.reuse, RZ ;  /* 0x000000381f1fa224 */ /* 0x080fe400078e02ff */
[----:B------:R-:W-:Y:S01]  /*3770*/  @!P5 STG.E.U8 desc[UR36][R6.64+0x9], R29 ;  /* 0x0000091d0600d986 */ /* 0x000fe2000c101124 */
[----:B------:R-:W-:Y:S01]  /*3780*/  ISETP.LT.OR P5, PT, R20, 0x1, !P0 ;  /* 0x000000011400780c */ /* 0x000fe200047a1670 */
[----:B0-----:R-:W-:Y:S01]  /*3790*/  @!P1 IMAD R3, R30, R56, RZ ;  /* 0x000000381e039224 */ /* 0x001fe200078e02ff */
[----:B------:R-:W-:Y:S01]  /*37a0*/  ISETP.LT.OR P0, PT, R20, 0x9, !P0 ;  /* 0x000000091400780c */ /* 0x000fe20004701670 */
[----:B------:R-:W-:Y:S01]  /*37b0*/  @!P2 STG.E.U8 desc[UR36][R4.64+0x9], R31 ;  /* 0x0000091f0400a986 */ /* 0x000fe2000c101124 */
[----:B------:R-:W-:-:S03]  /*37c0*/  ISETP.GE.AND P2, PT, R60, 0x19, PT ;  /* 0x000000193c00780c */ /* 0x000fc60003f46270 */
[----:B------:R0:W-:Y:S01]  /*37d0*/  @!P1 STG.E.U8 desc[UR36][R4.64+0x8], R3 ;  /* 0x0000080304009986 */ /* 0x0001e2000c101124 */
[----:B------:R-:W-:Y:S01]  /*37e0*/  ISETP.LT.OR P1, PT, R20, 0x9, !P3 ;  /* 0x000000091400780c */ /* 0x000fe20005f21670 */
[----:B-1----:R-:W-:Y:S01]  /*37f0*/  @!P4 IMAD R9, R32, R56, RZ ;  /* 0x000000382009c224 */ /* 0x002fe200078e02ff */
[----:B------:R-:W-:-:S03]  /*3800*/  ISETP.GE.AND P3, PT, R60, 0x1a, PT ;  /* 0x0000001a3c00780c */ /* 0x000fc60003f66270 */
[-C--:B------:R-:W-:Y:S01]  /*3810*/  @!P5 IMAD R33, R33, R56.reuse, RZ ;  /* 0x000000382121d224 */ /* 0x080fe200078e02ff */
[----:B------:R-:W-:Y:S01]  /*3820*/  @!P4 STG.E.U8 desc[UR36][R6.64+0x10], R9 ;  /* 0x000010090600c986 */ /* 0x000fe2000c101124 */
[C---:B------:R-:W-:Y:S01]  /*3830*/  ISETP.LT.OR P4, PT, R20.reuse, 0x1, !P3 ;  /* 0x000000011400780c */ /* 0x040fe20005f81670 */
[-C--:B------:R-:W-:Y:S01]  /*3840*/  @!P0 IMAD R35, R35, R56.reuse, RZ ;  /* 0x0000003823238224 */ /* 0x080fe200078e02ff */
[C---:B------:R-:W-:Y:S01]  /*3850*/  ISETP.LT.OR P3, PT, R20.reuse, 0x9, !P3 ;  /* 0x000000091400780c */ /* 0x040fe20005f61670 */
[----:B------:R-:W-:Y:S01]  /*3860*/  @!P5 STG.E.U8 desc[UR36][R6.64+0x11], R33 ;  /* 0x000011210600d986 */ /* 0x000fe2000c101124 */
[----:B------:R-:W-:Y:S02]  /*3870*/  ISETP.LT.OR P5, PT, R20, 0x1, !P2 ;  /* 0x000000011400780c */ /* 0x000fe400057a1670 */
[----:B0-----:R-:W-:Y:S01]  /*3880*/  @!P1 IMAD R3, R34, R56, RZ ;  /* 0x0000003822039224 */ /* 0x001fe200078e02ff */
[----:B------:R-:W-:Y:S01]  /*3890*/  @!P0 STG.E.U8 desc[UR36][R4.64+0x11], R35 ;  /* 0x0000112304008986 */ /* 0x000fe2000c101124 */
[----:B------:R-:W-:-:S02]  /*38a0*/  ISETP.LT.OR P2, PT, R20, 0x9, !P2 ;  /* 0x000000091400780c */ /* 0x000fc40005741670 */
[C---:B------:R-:W-:Y:S01]  /*38b0*/  ISETP.GE.AND P0, PT, R60.reuse, 0x21, PT ;  /* 0x000000213c00780c */ /* 0x040fe20003f06270 */
[----:B------:R0:W-:Y:S01]  /*38c0*/  @!P1 STG.E.U8 desc[UR36][R4.64+0x10], R3 ;  /* 0x0000100304009986 */ /* 0x0001e2000c101124 */
[----:B------:R-:W-:Y:S01]  /*38d0*/  ISETP.GE.AND P1, PT, R60, 0x22, PT ;  /* 0x000000223c00780c */ /* 0x000fe20003f26270 */
[-C--:B------:R-:W-:Y:S02]  /*38e0*/  @!P4 IMAD R37, R37, R56.reuse, RZ ;  /* 0x000000382525c224 */ /* 0x080fe400078e02ff */
[-C--:B------:R-:W-:Y:S02]  /*38f0*/  @!P3 IMAD R39, R39, R56.reuse, RZ ;  /* 0x000000382727b224 */ /* 0x080fe400078e02ff */
[-C--:B------:R-:W-:Y:S01]  /*3900*/  @!P5 IMAD R11, R36, R56.reuse, RZ ;  /* 0x00000038240bd224 */ /* 0x080fe200078e02ff */
[----:B------:R-:W-:Y:S01]  /*3910*/  @!P4 STG.E.U8 desc[UR36][R6.64+0x19], R37 ;  /* 0x000019250600c986 */ /* 0x000fe2000c101124 */
[C---:B------:R-:W-:Y:S02]  /*3920*/  ISETP.LT.OR P4, PT, R20.reuse, 0x1, !P0 ;  /* 0x000000011400780c */ /* 0x040fe40004781670 */
[C---:B------:R-:W-:Y:S01]  /*3930*/  ISETP.LT.OR P0, PT, R20.reuse, 0x9, !P0 ;  /* 0x000000091400780c */ /* 0x040fe20004701670 */
[----:B------:R-:W-:Y:S01]  /*3940*/  @!P5 STG.E.U8 desc[UR36][R6.64+0x18], R11 ;  /* 0x0000180b0600d986 */ /* 0x000fe2000c101124 */
[----:B------:R-:W-:Y:S01]  /*3950*/  ISETP.LT.OR P5, PT, R20, 0x1, !P1 ;  /* 0x000000011400780c */ /* 0x000fe20004fa1670 */
[----:B0-----:R-:W-:Y:S01]  /*3960*/  @!P2 IMAD R3, R38, R56, RZ ;  /* 0x000000382603a224 */ /* 0x001fe200078e02ff */
[----:B------:R-:W-:Y:S01]  /*3970*/  ISETP.LT.OR P1, PT, R20, 0x9, !P1 ;  /* 0x000000091400780c */ /* 0x000fe20004f21670 */
[----:B------:R-:W-:Y:S01]  /*3980*/  @!P3 STG.E.U8 desc[UR36][R4.64+0x19], R39 ;  /* 0x000019270400b986 */ /* 0x000fe2000c101124 */
[----:B------:R-:W-:-:S03]  /*3990*/  ISETP.GE.AND P3, PT, R60, 0x29, PT ;  /* 0x000000293c00780c */ /* 0x000fc60003f66270 */
[----:B------:R0:W-:Y:S01]  /*39a0*/  @!P2 STG.E.U8 desc[UR36][R4.64+0x18], R3 ;  /* 0x000018030400a986 */ /* 0x0001e2000c101124 */
[----:B------:R-:W-:Y:S01]  /*39b0*/  ISETP.GE.AND P2, PT, R60, 0x2a, PT ;  /* 0x0000002a3c00780c */ /* 0x000fe20003f46270 */
[----:B------:R-:W-:-:S04]  /*39c0*/  @!P4 IMAD R9, R40, R56, RZ ;  /* 0x000000382809c224 */ /* 0x000fc800078e02ff */
[-C--:B------:R-:W-:Y:S01]  /*39d0*/  @!P5 IMAD R41, R41, R56.reuse, RZ ;  /* 0x000000382929d224 */ /* 0x080fe200078e02ff */
[----:B------:R-:W-:Y:S01]  /*39e0*/  @!P4 STG.E.U8 desc[UR36][R6.64+0x20], R9 ;  /* 0x000020090600c986 */ /* 0x000fe2000c101124 */
[C---:B------:R-:W-:Y:S01]  /*39f0*/  ISETP.LT.OR P4, PT, R20.reuse, 0x1, !P3 ;  /* 0x000000011400780c */ /* 0x040fe20005f81670 */
[-C--:B------:R-:W-:Y:S01]  /*3a00*/  @!P1 IMAD R43, R43, R56.reuse, RZ ;  /* 0x000000382b2b9224 */ /* 0x080fe200078e02ff */
        /* <DEDUP_REMOVED lines=25> */
[----:B------:R1:W-:Y:S01]  /*3ba0*/  @!P4 STG.E.U8 desc[UR36][R6.64+0x30], R9 ;  /* 0x000030090600c986 */ /* 0x0003e2000c101124 */
[C---:B------:R-:W-:Y:S01]  /*3bb0*/  ISETP.LT.OR P4, PT, R20.reuse, 0x1, !P2 ;  /* 0x000000011400780c */ /* 0x040fe20005781670 */
[-C--:B------:R-:W-:Y:S01]  /*3bc0*/  @!P0 IMAD R51, R51, R56.reuse, RZ ;  /* 0x0000003833338224 */ /* 0x080fe200078e02ff */
[C---:B------:R-:W-:Y:S01]  /*3bd0*/  ISETP.LT.OR P2, PT, R20.reuse, 0x9, !P2 ;  /* 0x000000091400780c */ /* 0x040fe20005741670 */
[----:B------:R2:W-:Y:S01]  /*3be0*/  @!P5 STG.E.U8 desc[UR36][R6.64+0x31], R49 ;  /* 0x000031310600d986 */ /* 0x0005e2000c101124 */
[----:B------:R-:W-:Y:S01]  /*3bf0*/  ISETP.LT.OR P5, PT, R20, 0x1, !P3 ;  /* 0x000000011400780c */ /* 0x000fe20005fa1670 */
[-C--:B0-----:R-:W-:Y:S01]  /*3c00*/  @!P1 IMAD R3, R50, R56.reuse, RZ ;  /* 0x0000003832039224 */ /* 0x081fe200078e02ff */
[----:B------:R-:W-:Y:S01]  /*3c10*/  ISETP.LT.OR P3, PT, R20, 0x9, !P3 ;  /* 0x000000091400780c */ /* 0x000fe20005f61670 */
[----:B------:R2:W-:Y:S04]  /*3c20*/  @!P0 STG.E.U8 desc[UR36][R4.64+0x31], R51 ;  /* 0x0000313304008986 */ /* 0x0005e8000c101124 */
[----:B------:R2:W-:Y:S02]  /*3c30*/  @!P1 STG.E.U8 desc[UR36][R4.64+0x30], R3 ;  /* 0x0000300304009986 */ /* 0x0005e4000c101124 */
[----:B------:R-:W-:-:S02]  /*3c40*/  @!P4 IMAD R11, R52, R56, RZ ;  /* 0x00000038340bc224 */ /* 0x000fc400078e02ff */
[-C--:B-1----:R-:W-:Y:S02]  /*3c50*/  @!P2 IMAD R9, R54, R56.reuse, RZ ;  /* 0x000000383609a224 */ /* 0x082fe400078e02ff */
[-C--:B------:R-:W-:Y:S01]  /*3c60*/  @!P5 IMAD R53, R53, R56.reuse, RZ ;  /* 0x000000383535d224 */ /* 0x080fe200078e02ff */
[----:B------:R2:W-:Y:S01]  /*3c70*/  @!P4 STG.E.U8 desc[UR36][R6.64+0x38], R11 ;  /* 0x0000380b0600c986 */ /* 0x0005e2000c101124 */
[----:B------:R-:W-:-:S03]  /*3c80*/  @!P3 IMAD R55, R55, R56, RZ ;  /* 0x000000383737b224 */ /* 0x000fc600078e02ff */
[----:B------:R2:W-:Y:S04]  /*3c90*/  @!P5 STG.E.U8 desc[UR36][R6.64+0x39], R53 ;  /* 0x000039350600d986 */ /* 0x0005e8000c101124 */
[----:B------:R2:W-:Y:S04]  /*3ca0*/  @!P2 STG.E.U8 desc[UR36][R4.64+0x38], R9 ;  /* 0x000038090400a986 */ /* 0x0005e8000c101124 */
[----:B------:R2:W-:Y:S02]  /*3cb0*/  @!P3 STG.E.U8 desc[UR36][R4.64+0x39], R55 ;  /* 0x000039370400b986 */ /* 0x0005e4000c101124 */
.L_x_100:
[----:B------:R-:W-:Y:S05]  /*3cc0*/  BSYNC B0 ;  /* 0x0000000000007941 */ /* 0x000fea0003800000 */
.L_x_34:
[----:B------:R-:W-:Y:S01]  /*3cd0*/  ULDC UR4, c[0x0][0xc] ;  /* 0x0000030000047ab9 */ /* 0x000fe20000000800 */
[----:B------:R-:W-:Y:S01]  /*3ce0*/  ULDC UR5, c[0x0][0x10] ;  /* 0x0000040000057ab9 */ /* 0x000fe20000000800 */
[----:B-12---:R-:W1:Y:S01]  /*3cf0*/  LDC R3, c[0x0][0x14] ;  /* 0x00000500ff037b82 */ /* 0x006e620000000800 */
[----:B------:R-:W-:Y:S01]  /*3d00*/  UIMAD.WIDE.U32 UR4, UR4, UR5, URZ ;  /* 0x00000005040472a5 */ /* 0x000fe2000f8e003f */
[----:B------:R-:W-:Y:S01]  /*3d10*/  PRMT R0, RZ, 0x7610, R0 ;  /* 0x00007610ff007816 */ /* 0x000fe20000000000 */
[----:B------:R-:W-:Y:S02]  /*3d20*/  IMAD.MOV.U32 R60, RZ, RZ, -0x1 ;  /* 0xffffffffff3c7424 */ /* 0x000fe400078e00ff */
[----:B------:R-:W-:Y:S02]  /*3d30*/  IMAD.MOV.U32 R61, RZ, RZ, -0x1 ;  /* 0xffffffffff3d7424 */ /* 0x000fe400078e00ff */
[----:B-1----:R-:W-:-:S04]  /*3d40*/  IMAD.WIDE.U32 R16, R3, UR4, R16 ;  /* 0x0000000403107c25 */ /* 0x002fc8000f8e0010 */
[----:B------:R-:W-:Y:S01]  /*3d50*/  IMAD R3, R3, UR5, RZ ;  /* 0x0000000503037c24 */ /* 0x000fe2000f8e02ff */
[----:B------:R-:W-:Y:S02]  /*3d60*/  ULDC.64 UR4, c[0x0][0x650] ;  /* 0x0001940000047ab9 */ /* 0x000fe40000000a00 */
[----:B------:R-:W-:Y:S01]  /*3d70*/  ISETP.GE.U32.AND P0, PT, R16, UR4, PT ;  /* 0x0000000410007c0c */ /* 0x000fe2000bf06070 */
[----:B------:R-:W-:-:S05]  /*3d80*/  IMAD.IADD R17, R17, 0x1, R3 ;  /* 0x0000000111117824 */ /* 0x000fca00078e0203 */
[----:B------:R-:W-:-:S13]  /*3d90*/  ISETP.GE.U32.AND.EX P0, PT, R17, UR5, PT, P0 ;  /* 0x0000000511007c0c */ /* 0x000fda000bf06100 */
[----:B------:R-:W-:Y:S05]  /*3da0*/  @P0 BRA `(.L_x_101) ;  /* 0x0000000400640947 */ /* 0x000fea0003800000 */
[----:B------:R-:W1:Y:S01]  /*3db0*/  S2R R12, SR_CTAID.X ;  /* 0x00000000000c7919 */ /* 0x000e620000002500 */
[----:B------:R-:W2:Y:S01]  /*3dc0*/  LDC.64 R10, c[0x0][0x628] ;  /* 0x00018a00ff0a7b82 */ /* 0x000ea20000000a00 */
[----:B------:R-:W-:Y:S01]  /*3dd0*/  ULDC UR4, c[0x0][0x150] ;  /* 0x0000540000047ab9 */ /* 0x000fe20000000800 */
[----:B------:R-:W-:Y:S01]  /*3de0*/  IMAD.MOV.U32 R8, RZ, RZ, R16 ;  /* 0x000000ffff087224 */ /* 0x000fe200078e0010 */
[----:B------:R-:W3:Y:S01]  /*3df0*/  S2R R24, SR_CTAID.Y ;  /* 0x0000000000187919 */ /* 0x000ee20000002600 */
[----:B------:R-:W-:-:S04]  /*3e00*/  IMAD.MOV.U32 R9, RZ, RZ, R17 ;  /* 0x000000ffff097224 */ /* 0x000fc800078e0011 */
[----:B------:R-:W0:Y:S08]  /*3e10*/  LDC R21, c[0x0][0x144] ;  /* 0x00005100ff157b82 */ /* 0x000e300000000800 */
[----:B------:R-:W0:Y:S08]  /*3e20*/  LDC R0, c[0x0][0x630] ;  /* 0x00018c00ff007b82 */ /* 0x000e300000000800 */
[----:B------:R-:W0:Y:S01]  /*3e30*/  LDC.64 R14, c[0x0][0x620] ;  /* 0x00018800ff0e7b82 */ /* 0x000e220000000a00 */
[----:B--2---:R-:W-:-:S04]  /*3e40*/  ISETP.NE.U32.AND P0, PT, R10, RZ, PT ;  /* 0x000000ff0a00720c */ /* 0x004fc80003f05070 */
[----:B------:R-:W-:Y:S02]  /*3e50*/  ISETP.NE.AND.EX P0, PT, R11, RZ, PT, P0 ;  /* 0x000000ff0b00720c */ /* 0x000fe40003f05300 */
[----:B-1----:R-:W-:-:S05]  /*3e60*/  I2FP.F32.U32 R3, R12 ;  /* 0x0000000c00037245 */ /* 0x002fca0000201000 */
[----:B------:R-:W-:-:S04]  /*3e70*/  FMUL R3, R3, UR4 ;  /* 0x0000000403037c20 */ /* 0x000fc80008400000 */
[----:B------:R1:W2:Y:S02]  /*3e80*/  F2I.U32.TRUNC.NTZ R20, R3 ;  /* 0x0000000300147305 */ /* 0x0002a4000020f000 */
[----:B---3--:R-:W-:Y:S05]  /*3e90*/  @!P0 BRA `(.L_x_102) ;  /* 0x0000000000288947 */ /* 0x008fea0003800000 */
[----:B-1----:R-:W1:Y:S02]  /*3ea0*/  LDC R3, c[0x0][0x634] ;  /* 0x00018d00ff037b82 */ /* 0x002e640000000800 */
[----:B-1----:R-:W-:-:S05]  /*3eb0*/  IADD3 R3, P0, R16, R3, RZ ;  /* 0x0000000310037210 */ /* 0x002fca0007f1e0ff */
[----:B------:R-:W-:-:S04]  /*3ec0*/  IMAD.X R13, RZ, RZ, R17, P0 ;  /* 0x000000ffff0d7224 */ /* 0x000fc800000e0611 */
[----:B0---4-:R-:W-:-:S04]  /*3ed0*/  IMAD.WIDE.U32 R4, R13, R10, RZ ;  /* 0x0000000a0d047225 */ /* 0x011fc800078e00ff */
[----:B------:R-:W-:-:S04]  /*3ee0*/  IMAD.WIDE.U32 R6, P0, R3, R11, R4 ;  /* 0x0000000b03067225 */ /* 0x000fc80007800004 */
[----:B------:R-:W-:-:S04]  /*3ef0*/  IMAD.WIDE.U32 R4, R3, R10, RZ ;  /* 0x0000000a03047225 */ /* 0x000fc800078e00ff */
[----:B------:R-:W-:Y:S01]  /*3f00*/  IMAD.X R9, RZ, RZ, RZ, P0 ;  /* 0x000000ffff097224 */ /* 0x000fe200000e06ff */
[----:B------:R-:W-:Y:S01]  /*3f10*/  IADD3 RZ, P0, R5, R6, RZ ;  /* 0x0000000605ff7210 */ /* 0x000fe20007f1e0ff */
[----:B------:R-:W-:-:S04]  /*3f20*/  IMAD.MOV.U32 R8, RZ, RZ, R7 ;  /* 0x000000ffff087224 */ /* 0x000fc800078e0007 */
[----:B------:R-:W-:-:S08]  /*3f30*/  IMAD.WIDE.U32.X R8, R13, R11, R8, P0 ;  /* 0x0000000b0d087225 */ /* 0x000fd000000e0408 */
.L_x_102:
[----:B------:R-:W3:Y:S01]  /*3f40*/  LDC.64 R30, c[0x0][0x640] ;  /* 0x00019000ff1e7b82 */ /* 0x000ee20000000a00 */
[-CC-:B0-----:R-:W-:Y:S01]  /*3f50*/  SHF.R.U64 R61, R8, R0.reuse, R9.reuse ;  /* 0x00000000083d7219 */ /* 0x181fe20000001209 */
[----:B--2---:R-:W-:Y:S01]  /*3f60*/  IMAD.MOV R20, RZ, RZ, -R20 ;  /* 0x000000ffff147224 */ /* 0x004fe200078e0a14 */
[----:B------:R-:W-:Y:S01]  /*3f70*/  SHF.R.U32.HI R0, RZ, R0, R9 ;  /* 0x00000000ff007219 */ /* 0x000fe20000011609 */
[----:B------:R-:W-:Y:S01]  /*3f80*/  ULDC UR4, c[0x0][0x154] ;  /* 0x0000550000047ab9 */ /* 0x000fe20000000800 */
[----:B-1----:R-:W-:Y:S01]  /*3f90*/  IADD3 R3, P0, RZ, -R61, RZ ;  /* 0x8000003dff037210 */ /* 0x002fe20007f1e0ff */
[----:B------:R-:W-:Y:S02]  /*3fa0*/  IMAD R26, R21, R20, R12 ;  /* 0x00000014151a7224 */ /* 0x000fe400078e020c */
[----:B------:R-:W0:Y:S01]  /*3fb0*/  LDC R6, c[0x0][0x618] ;  /* 0x00018600ff067b82 */ /* 0x000e220000000800 */
[----:B------:R-:W-:Y:S02]  /*3fc0*/  IMAD.MOV.U32 R7, RZ, RZ, 0x1 ;  /* 0x00000001ff077424 */ /* 0x000fe400078e00ff */
[----:B----4-:R-:W-:-:S04]  /*3fd0*/  IMAD.X R5, RZ, RZ, ~R0, P0 ;  /* 0x000000ffff057224 */ /* 0x010fc800000e0e00 */
[-C--:B------:R-:W-:Y:S01]  /*3fe0*/  IMAD R0, R5, R14.reuse, RZ ;  /* 0x0000000e05007224 */ /* 0x080fe200078e02ff */
[----:B------:R-:W1:Y:S01]  /*3ff0*/  LDC R8, c[0x0][0x608] ;  /* 0x00018200ff087b82 */ /* 0x000e620000000800 */
[----:B------:R-:W-:-:S04]  /*4000*/  IMAD.WIDE.U32 R4, R3, R14, R16 ;  /* 0x0000000e03047225 */ /* 0x000fc800078e0010 */
[----:B------:R-:W-:Y:S01]  /*4010*/  IMAD R3, R3, R15, R0 ;  /* 0x0000000f03037224 */ /* 0x000fe200078e0200 */
[----:B------:R-:W-:Y:S02]  /*4020*/  I2FP.F32.U32 R0, R24 ;  /* 0x0000001800007245 */ /* 0x000fe40000201000 */
[----:B------:R-:W2:Y:S01]  /*4030*/  LDC R28, c[0x0][0x658] ;  /* 0x00019600ff1c7b82 */ /* 0x000ea20000000800 */
[----:B------:R-:W-:Y:S01]  /*4040*/  IMAD.IADD R3, R5, 0x1, R3 ;  /* 0x0000000105037824 */ /* 0x000fe200078e0203 */
[----:B---3--:R-:W-:Y:S01]  /*4050*/  ISETP.NE.U32.AND P0, PT, R30, RZ, PT ;  /* 0x000000ff1e00720c */ /* 0x008fe20003f05070 */
[----:B------:R-:W-:Y:S01]  /*4060*/  FMUL R0, R0, UR4 ;  /* 0x0000000400007c20 */ /* 0x000fe20008400000 */
[----:B------:R-:W-:Y:S02]  /*4070*/  IMAD.MOV.U32 R5, RZ, RZ, -0x1 ;  /* 0xffffffffff057424 */ /* 0x000fe400078e00ff */
[----:B------:R-:W-:Y:S01]  /*4080*/  ISETP.NE.AND.EX P0, PT, R31, RZ, PT, P0 ;  /* 0x000000ff1f00720c */ /* 0x000fe20003f05300 */
[----:B------:R3:W4:Y:S01]  /*4090*/  F2I.U32.TRUNC.NTZ R13, R0 ;  /* 0x00000000000d7305 */ /* 0x000722000020f000 */
[----:B------:R-:W3:Y:S01]  /*40a0*/  LDC R15, c[0x0][0x148] ;  /* 0x00005200ff0f7b82 */ /* 0x000ee20000000800 */
[----:B0-----:R-:W-:-:S02]  /*40b0*/  SHF.R.U64 R12, R4, R6, R3 ;  /* 0x00000006040c7219 */ /* 0x001fc40000001203 */
[----:B------:R-:W-:-:S05]  /*40c0*/  SHF.R.U32.HI R3, RZ, R6, R3 ;  /* 0x00000006ff037219 */ /* 0x000fca0000011603 */
[----:B------:R-:W0:Y:S01]  /*40d0*/  LDC R20, c[0x0][0x600] ;  /* 0x00018000ff147b82 */ /* 0x000e220000000800 */
[-CC-:B-1----:R-:W-:Y:S02]  /*40e0*/  SHF.R.U64 R10, R12, R8.reuse, R3.reuse ;  /* 0x000000080c0a7219 */ /* 0x182fe40000001203 */
[----:B------:R-:W-:-:S05]  /*40f0*/  SHF.R.U32.HI R3, RZ, R8, R3 ;  /* 0x00000008ff037219 */ /* 0x000fca0000011603 */
[----:B------:R-:W1:Y:S01]  /*4100*/  LDC R21, c[0x0][0x648] ;  /* 0x00019200ff157b82 */ /* 0x000e620000000800 */
[-C--:B--2---:R-:W-:Y:S02]  /*4110*/  SHF.L.U32 R4, R5, R28.reuse, RZ ;  /* 0x0000001c05047219 */ /* 0x084fe400000006ff */
[-CC-:B------:R-:W-:Y:S02]  /*4120*/  SHF.R.U64 R14, R10, R28.reuse, R3.reuse ;  /* 0x0000001c0a0e7219 */ /* 0x180fe40000001203 */
[----:B------:R-:W-:Y:S02]  /*4130*/  SHF.R.U32.HI R5, RZ, R28, R3 ;  /* 0x0000001cff057219 */ /* 0x000fe40000011603 */
[----:B------:R-:W-:Y:S01]  /*4140*/  LOP3.LUT R59, RZ, R4, RZ, 0x33, !PT ;  /* 0x00000004ff3b7212 */ /* 0x000fe200078e33ff */
[----:B------:R-:W2:Y:S01]  /*4150*/  LDC R25, c[0x0][0x638] ;  /* 0x00018e00ff197b82 */ /* 0x000ea20000000800 */
[----:B------:R-:W-:Y:S01]  /*4160*/  SHF.L.U32 R28, R7, R28, RZ ;  /* 0x0000001c071c7219 */ /* 0x000fe200000006ff */
[----:B------:R-:W-:-:S06]  /*4170*/  IMAD.MOV.U32 R4, RZ, RZ, R14 ;  /* 0x000000ffff047224 */ /* 0x000fcc00078e000e */
[----:B------:R-:W0:Y:S01]  /*4180*/  LDC R27, c[0x0][0x610] ;  /* 0x00018400ff1b7b82 */ /* 0x000e220000000800 */
[----:B----4-:R-:W-:Y:S05]  /*4190*/  @!P0 BRA `(.L_x_103) ;  /* 0x0000000000288947 */ /* 0x010fea0003800000 */
        /* <DEDUP_REMOVED lines=10> */
.L_x_103:
[----:B------:R-:W-:Y:S01]  /*4240*/  ISETP.NE.AND P0, PT, R2, 0x1, PT ;  /* 0x000000010200780c */ /* 0x000fe20003f05270 */
[----:B------:R-:W-:Y:S01]  /*4250*/  IMAD.MOV R13, RZ, RZ, -R13 ;  /* 0x000000ffff0d7224 */ /* 0x000fe200078e0a0d */
[----:B-1-3--:R-:W-:Y:S01]  /*4260*/  SHF.R.U64 R0, R4, R21, R5 ;  /* 0x0000001504007219 */ /* 0x00afe20000001205 */
[----:B0-----:R-:W-:Y:S01]  /*4270*/  VIADD R5, R20, 0xffffffff ;  /* 0xffffffff14057836 */ /* 0x001fe20000000000 */
[----:B------:R-:W-:-:S03]  /*4280*/  LOP3.LUT R59, R10, R59, RZ, 0xc0, !PT ;  /* 0x0000003b0a3b7212 */ /* 0x000fc600078ec0ff */
[----:B------:R-:W-:Y:S01]  /*4290*/  IMAD.MOV R3, RZ, RZ, -R0 ;  /* 0x000000ffff037224 */ /* 0x000fe200078e0a00 */
[----:B------:R-:W-:Y:S01]  /*42a0*/  LOP3.LUT R5, R12, R5, RZ, 0xc0, !PT ;  /* 0x000000050c057212 */ /* 0x000fe200078ec0ff */
[----:B------:R-:W-:Y:S02]  /*42b0*/  IMAD R59, R28, R0, R59 ;  /* 0x000000001c3b7224 */ /* 0x000fe400078e023b */
[----:B--2---:R-:W-:Y:S02]  /*42c0*/  IMAD R0, R3, R25, R14 ;  /* 0x0000001903007224 */ /* 0x004fe400078e020e */
[----:B------:R-:W-:Y:S02]  /*42d0*/  @P0 IMAD R26, R15, R13, R24 ;  /* 0x0000000d0f1a0224 */ /* 0x000fe400078e0218 */
[----:B------:R-:W-:Y:S02]  /*42e0*/  IMAD R4, R0, R20, R5 ;  /* 0x0000001400047224 */ /* 0x000fe400078e0205 */
[----:B------:R-:W-:-:S02]  /*42f0*/  IMAD R59, R59, R27, R26 ;  /* 0x0000001b3b3b7224 */ /* 0x000fc400078e021a */
[----:B------:R-:W-:-:S03]  /*4300*/  IMAD.MOV.U32 R3, RZ, RZ, 0x1 ;  /* 0x00000001ff037424 */ /* 0x000fc600078e00ff */
[----:B------:R-:W-:Y:S02]  /*4310*/  SEL R60, R4, R59, !P0 ;  /* 0x0000003b043c7207 */ /* 0x000fe40004000000 */
[----:B------:R-:W-:Y:S02]  /*4320*/  PRMT R0, R3, 0x7610, R0 ;  /* 0x0000761003007816 */ /* 0x000fe40000000000 */
[----:B------:R-:W-:-:S07]  /*4330*/  SEL R59, R59, R4, !P0 ;  /* 0x000000043b3b7207 */ /* 0x000fce0004000000 */
.L_x_101:
[----:B------:R-:W-:-:S13]  /*4340*/  LOP3.LUT P0, RZ, R0, 0xff, RZ, 0xc0, !PT ;  /* 0x000000ff00ff7812 */ /* 0x000fda000780c0ff */
[----:B------:R-:W-:Y:S05]  /*4350*/  @P0 BRA `(.L_x_104) ;  /* 0xffffffcc00a80947 */ /* 0x000fea000383ffff */
[----:B------:R-:W-:Y:S05]  /*4360*/  EXIT ;  /* 0x000000000000794d */ /* 0x000fea0003800000 */
.L_x_7:
[----:B0-----:R-:W-:Y:S01]  /*4370*/  ULDC.64 UR4, c[0x0][0x650] ;  /* 0x0001940000047ab9 */ /* 0x001fe20000000a00 */
        /* <DEDUP_REMOVED lines=25> */
.L_x_106:
[----:B------:R-:W0:Y:S01]  /*4510*/  LDC.64 R28, c[0x0][0x640] ;  /* 0x00019000ff1c7b82 */ /* 0x000e220000000a00 */
[-CC-:B------:R-:W-:Y:S01]  /*4520*/  SHF.R.U64 R22, R12, R6.reuse, R13.reuse ;  /* 0x000000060c167219 */ /* 0x180fe2000000120d */
[----:B------:R-:W-:Y:S01]  /*4530*/  IMAD.MOV.U32 R30, RZ, RZ, 0x1 ;  /* 0x00000001ff1e7424 */ /* 0x000fe200078e00ff */
[----:B------:R-:W-:Y:S02]  /*4540*/  SHF.R.U32.HI R6, RZ, R6, R13 ;  /* 0x00000006ff067219 */ /* 0x000fe4000001160d */
        /* <DEDUP_REMOVED lines=8> */
[----:B------:R-:W-:Y:S01]  /*45d0*/  IMAD.IADD R9, R9, 0x1, R11 ;  /* 0x0000000109097824 */ /* 0x000fe200078e020b */
[----:B0-----:R-:W-:-:S04]  /*45e0*/  ISETP.NE.U32.AND P0, PT, R28, RZ, PT ;  /* 0x000000ff1c00720c */ /* 0x001fc80003f05070 */
[----:B------:R-:W-:Y:S02]  /*45f0*/  ISETP.NE.AND.EX P0, PT, R29, RZ, PT, P0 ;  /* 0x000000ff1d00720c */ /* 0x000fe40003f05300 */
[----:B------:R-:W0:Y:S01]  /*4600*/  LDC R20, c[0x0][0x600] ;  /* 0x00018000ff147b82 */ /* 0x000e220000000800 */
[-CC-:B-1----:R-:W-:Y:S01]  /*4610*/  SHF.R.U64 R14, R8, R10.reuse, R9.reuse ;  /* 0x0000000a080e7219 */ /* 0x182fe20000001209 */
[----:B------:R-:W-:Y:S01]  /*4620*/  IMAD.MOV.U32 R8, RZ, RZ, -0x1 ;  /* 0xffffffffff087424 */ /* 0x000fe200078e00ff */
[----:B------:R-:W-:-:S05]  /*4630*/  SHF.R.U32.HI R9, RZ, R10, R9 ;  /* 0x0000000aff097219 */ /* 0x000fca0000011609 */
[----:B------:R-:W1:Y:S01]  /*4640*/  LDC R26, c[0x0][0x648] ;  /* 0x00019200ff1a7b82 */ /* 0x000e620000000800 */
[-CC-:B--2---:R-:W-:Y:S02]  /*4650*/  SHF.R.U64 R21, R14, R12.reuse, R9.reuse ;  /* 0x0000000c0e157219 */ /* 0x184fe40000001209 */
[----:B------:R-:W-:-:S05]  /*4660*/  SHF.R.U32.HI R6, RZ, R12, R9 ;  /* 0x0000000cff067219 */ /* 0x000fca0000011609 */
[----:B------:R-:W2:Y:S01]  /*4670*/  LDC R27, c[0x0][0x638] ;  /* 0x00018e00ff1b7b82 */ /* 0x000ea20000000800 */
[-C--:B---3--:R-:W-:Y:S02]  /*4680*/  SHF.L.U32 R8, R8, R25.reuse, RZ ;  /* 0x0000001908087219 */ /* 0x088fe400000006ff */
[-CC-:B------:R-:W-:Y:S02]  /*4690*/  SHF.R.U64 R23, R21, R25.reuse, R6.reuse ;  /* 0x0000001915177219 */ /* 0x180fe40000001206 */
[----:B------:R-:W-:Y:S02]  /*46a0*/  LOP3.LUT R32, RZ, R8, RZ, 0x33, !PT ;  /* 0x00000008ff207212 */ /* 0x000fe400078e33ff */
[----:B------:R-:W-:Y:S01]  /*46b0*/  SHF.R.U32.HI R9, RZ, R25, R6 ;  /* 0x00000019ff097219 */ /* 0x000fe20000011606 */
[----:B------:R-:W3:Y:S01]  /*46c0*/  LDC R31, c[0x0][0x610] ;  /* 0x00018400ff1f7b82 */ /* 0x000ee20000000800 */
[----:B------:R-:W-:Y:S01]  /*46d0*/  IMAD.MOV.U32 R8, RZ, RZ, R23 ;  /* 0x000000ffff087224 */ /* 0x000fe200078e0017 */
[----:B------:R-:W-:Y:S06]  /*46e0*/  @!P0 BRA `(.L_x_107) ;  /* 0x0000000000288947 */ /* 0x000fec0003800000 */
        /* <DEDUP_REMOVED lines=10> */
.L_x_107:
[----:B------:R-:W-:Y:S02]  /*4790*/  ISETP.NE.AND P0, PT, R2, 0x1, PT ;  /* 0x000000010200780c */ /* 0x000fe40003f05270 */
[----:B-1----:R-:W-:Y:S01]  /*47a0*/  SHF.R.U64 R6, R8, R26, R9 ;  /* 0x0000001a08067219 */ /* 0x002fe20000001209 */
[----:B0-----:R-:W-:Y:S01]  /*47b0*/  VIADD R9, R20, 0xffffffff ;  /* 0xffffffff14097836 */ /* 0x001fe20000000000 */
[----:B------:R-:W-:Y:S02]  /*47c0*/  SHF.L.U32 R30, R30, R25, RZ ;  /* 0x000000191e1e7219 */ /* 0x000fe400000006ff */
[----:B------:R-:W-:Y:S01]  /*47d0*/  LOP3.LUT R5, R21, R32, RZ, 0xc0, !PT ;  /* 0x0000002015057212 */ /* 0x000fe200078ec0ff */
[----:B------:R-:W-:-:S04]  /*47e0*/  IMAD.MOV R8, RZ, RZ, -R6 ;  /* 0x000000ffff087224 */ /* 0x000fc800078e0a06 */
[----:B------:R-:W-:Y:S01]  /*47f0*/  IMAD R6, R30, R6, R5 ;  /* 0x000000061e067224 */ /* 0x000fe200078e0205 */
[----:B------:R-:W-:Y:S01]  /*4800*/  LOP3.LUT R5, R14, R9, RZ, 0xc0, !PT ;  /* 0x000000090e057212 */ /* 0x000fe200078ec0ff */
[----:B------:R-:W-:Y:S02]  /*4810*/  @P0 IMAD R3, R7, R24, R4 ;  /* 0x0000001807030224 */ /* 0x000fe400078e0204 */
[----:B--2---:R-:W-:Y:S02]  /*4820*/  IMAD R4, R8, R27, R23 ;  /* 0x0000001b08047224 */ /* 0x004fe400078e0217 */
[----:B---3--:R-:W-:Y:S02]  /*4830*/  IMAD R3, R6, R31, R3 ;  /* 0x0000001f06037224 */ /* 0x008fe400078e0203 */
[----:B------:R-:W-:Y:S02]  /*4840*/  IMAD R4, R4, R20, R5 ;  /* 0x0000001404047224 */ /* 0x000fe400078e0205 */
[----:B------:R-:W-:-:S02]  /*4850*/  IMAD.MOV.U32 R8, RZ, RZ, 0x1 ;  /* 0x00000001ff087424 */ /* 0x000fc400078e00ff */
[----:B------:R-:W-:Y:S01]  /*4860*/  IMAD.MOV.U32 R6, RZ, RZ, R22 ;  /* 0x000000ffff067224 */ /* 0x000fe200078e0016 */
[----:B------:R-:W-:Y:S02]  /*4870*/  SEL R20, R4, R3, !P0 ;  /* 0x0000000304147207 */ /* 0x000fe40004000000 */
[----:B------:R-:W-:-:S07]  /*4880*/  SEL R21, R3, R4, !P0 ;  /* 0x0000000403157207 */ /* 0x000fce0004000000 */
.L_x_105:
[----:B------:R-:W-:-:S08]  /*4890*/  NOP ;  /* 0x0000000000007918 */ /* 0x000fd00000000000 */
[----:B------:R-:W0:-:S00]  /*48a0*/  USETMAXREG.DEALLOC.CTAPOOL 0x28 ;  /* 0x00000028000079c8 */ /* 0x000e0000080e0500 */
[----:B0-----:R-:W-:-:S13]  /*48b0*/  ISETP.NE.AND P0, PT, R0, RZ, PT ;  /* 0x000000ff0000720c */ /* 0x001fda0003f05270 */
[----:B------:R-:W-:Y:S05]  /*48c0*/  @P0 EXIT ;  /* 0x000000000000094d */ /* 0x000fea0003800000 */
[----:B------:R-:W-:Y:S01]  /*48d0*/  LOP3.LUT P0, RZ, R8, 0xff, RZ, 0xc0, !PT ;  /* 0x000000ff08ff7812 */ /* 0x000fe2000780c0ff */
[----:B------:R-:W-:Y:S02]  /*48e0*/  IMAD.MOV.U32 R0, RZ, RZ, 0x1 ;  /* 0x00000001ff007424 */ /* 0x000fe400078e00ff */
[----:B------:R-:W-:-:S10]  /*48f0*/  IMAD.MOV.U32 R3, RZ, RZ, RZ ;  /* 0x000000ffff037224 */ /* 0x000fd400078e00ff */
[----:B------:R-:W-:Y:S05]  /*4900*/  @!P0 BRA `(.L_x_108) ;  /* 0x0000000c00488947 */ /* 0x000fea0003800000 */
[----:B------:R-:W0:Y:S01]  /*4910*/  LDC R0, c[0x0][0x28c] ;  /* 0x0000a300ff007b82 */ /* 0x000e220000000800 */
[----:B------:R-:W1:Y:S01]  /*4920*/  S2R R11, SR_CgaCtaId ;  /* 0x00000000000b7919 */ /* 0x000e620000008800 */
[----:B------:R-:W-:Y:S01]  /*4930*/  ULDC UR5, c[0x0][0x658] ;  /* 0x0001960000057ab9 */ /* 0x000fe20000000800 */
[----:B------:R-:W-:Y:S01]  /*4940*/  UMOV UR7, 0xffffffff ;  /* 0xffffffff00077882 */ /* 0x000fe20000000000 */
[----:B------:R-:W-:Y:S01]  /*4950*/  ULDC UR6, c[0x0][0xc] ;  /* 0x0000030000067ab9 */ /* 0x000fe20000000800 */
[----:B------:R-:W-:Y:S01]  /*4960*/  USHF.L.U32 UR8, UR7, UR5, URZ ;  /* 0x0000000507087299 */ /* 0x000fe2000800063f */
[----:B------:R-:W-:Y:S01]  /*4970*/  BSSY B0, `(.L_x_108) ;  /* 0x00000cb000007945 */ /* 0x000fe20003800000 */
[----:B------:R-:W-:Y:S01]  /*4980*/  UMOV UR9, 0x1 ;  /* 0x0000000100097882 */ /* 0x000fe20000000000 */
[----:B------:R-:W-:Y:S01]  /*4990*/  ULDC UR7, c[0x0][0x10] ;  /* 0x0000040000077ab9 */ /* 0x000fe20000000800 */
[----:B------:R-:W-:Y:S01]  /*49a0*/  USHF.L.U32 UR18, UR9, UR5, URZ ;  /* 0x0000000509127299 */ /* 0x000fe2000800063f */
[----:B------:R-:W-:Y:S01]  /*49b0*/  IMAD.MOV.U32 R9, RZ, RZ, 0x1 ;  /* 0x00000001ff097424 */ /* 0x000fe200078e00ff */
[----:B------:R-:W-:Y:S01]  /*49c0*/  UIMAD.WIDE.U32 UR6, UR6, UR7, URZ ;  /* 0x00000007060672a5 */ /* 0x000fe2000f8e003f */
[----:B------:R-:W-:Y:S01]  /*49d0*/  LOP3.LUT R8, R19, 0x2, RZ, 0xfc, !PT ;  /* 0x0000000213087812 */ /* 0x000fe200078efcff */
[----:B------:R-:W-:Y:S01]  /*49e0*/  ULDC UR5, c[0x0][0x14] ;  /* 0x0000050000057ab9 */ /* 0x000fe20000000800 */
[----:B------:R-:W-:Y:S01]  /*49f0*/  ULDC UR4, c[0x0][0x600] ;  /* 0x0001800000047ab9 */ /* 0x000fe20000000800 */
[----:B------:R-:W-:-:S02]  /*4a00*/  UIMAD.WIDE.U32 UR22, UR6, UR5, URZ ;  /* 0x00000005061672a5 */ /* 0x000fc4000f8e003f */
[----:B------:R-:W-:Y:S02]  /*4a10*/  UIMAD UR13, UR7, UR5, URZ ;  /* 0x00000005070d72a4 */ /* 0x000fe4000f8e023f */
[----:B------:R-:W-:Y:S02]  /*4a20*/  UIADD3 UR4, UR4, -0x1, URZ ;  /* 0xffffffff04047890 */ /* 0x000fe4000fffe03f */
[----:B------:R-:W-:Y:S02]  /*4a30*/  ULOP3.LUT UR17, URZ, UR8, URZ, 0x33, !UPT ;  /* 0x000000083f117292 */ /* 0x000fe4000f8e333f */
[----:B------:R-:W-:Y:S01]  /*4a40*/  UIADD3 UR13, UR23, UR13, URZ ;  /* 0x0000000d170d7290 */ /* 0x000fe2000fffe03f */
[----:B0-----:R-:W-:Y:S01]  /*4a50*/  VIADD R0, R0, 0x7f ;  /* 0x0000007f00007836 */ /* 0x001fe20000000000 */
[----:B------:R-:W-:-:S04]  /*4a60*/  ULDC.64 UR24, c[0x0][0x198] ;  /* 0x0000660000187ab9 */ /* 0x000fc80000000a00 */
[----:B------:R-:W-:-:S04]  /*4a70*/  SHF.R.S32.HI R3, RZ, 0x1f, R0 ;  /* 0x0000001fff037819 */ /* 0x000fc80000011400 */
[----:B------:R-:W-:Y:S01]  /*4a80*/  LEA.HI R10, R3, R0, RZ, 0x7 ;  /* 0x00000000030a7211 */ /* 0x000fe200078f38ff */
[C---:B-1----:R-:W-:Y:S02]  /*4a90*/  IMAD.SHL.U32 R4, R11.reuse, 0x1000, RZ ;  /* 0x000010000b047824 */ /* 0x042fe400078e00ff */
[----:B------:R-:W-:Y:S01]  /*4aa0*/  IMAD.SHL.U32 R11, R11, 0x20, RZ ;  /* 0x000000200b0b7824 */ /* 0x000fe200078e00ff */
[----:B------:R-:W-:Y:S01]  /*4ab0*/  SHF.R.S32.HI R10, RZ, 0x7, R10 ;  /* 0x00000007ff0a7819 */ /* 0x000fe2000001140a */
[----:B------:R-:W-:Y:S01]  /*4ac0*/  IMAD.MOV.U32 R0, RZ, RZ, 0x1 ;  /* 0x00000001ff007424 */ /* 0x000fe200078e00ff */
[----:B------:R-:W-:Y:S01]  /*4ad0*/  LOP3.LUT R4, R4, 0x1000, RZ, 0xc0, !PT ;  /* 0x0000100004047812 */ /* 0x000fe200078ec0ff */
[----:B------:R-:W-:Y:S01]  /*4ae0*/  IMAD.MOV.U32 R3, RZ, RZ, RZ ;  /* 0x000000ffff037224 */ /* 0x000fe200078e00ff */
[----:B------:R-:W-:Y:S01]  /*4af0*/  LOP3.LUT R11, R11, 0x20, RZ, 0xc0, !PT ;  /* 0x000000200b0b7812 */ /* 0x000fe200078ec0ff */
[----:B------:R-:W-:Y:S01]  /*4b00*/  VIADD R13, R10, 0x1 ;  /* 0x000000010a0d7836 */ /* 0x000fe20000000000 */
[----:B------:R-:W-:-:S07]  /*4b10*/  LOP3.LUT R12, R4, 0x14100, RZ, 0xfc, !PT ;  /* 0x00014100040c7812 */ /* 0x000fce00078efcff */
.L_x_119:
[----:B------:R-:W-:-:S03]  /*4b20*/  UMOV UR5, 0xffffffff ;  /* 0xffffffff00057882 */ /* 0x000fc60000000000 */
[----:B------:R-:W-:Y:S05]  /*4b30*/  BRA.DIV UR5, `(.L_x_109) ;  /* 0x0000000e05c87947 */ /* 0x000fea000b800000 */
[----:B------:R-:W-:-:S13]  /*4b40*/  ELECT P6, URZ, PT ;  /* 0x00000000003f782f */ /* 0x000fda00038c0000 */
.L_x_131:
[----:B------:R-:W0:Y:S01]  /*4b50*/  LDC R4, c[0x0][0x28c] ;  /* 0x0000a300ff047b82 */ /* 0x000e220000000800 */
[----:B------:R-:W-:Y:S01]  /*4b60*/  BSSY B1, `(.L_x_110) ;  /* 0x0000038000017945 */ /* 0x000fe20003800000 */
[----:B0-----:R-:W-:-:S13]  /*4b70*/  ISETP.LT.OR P6, PT, R4, 0x1, !P6 ;  /* 0x000000010400780c */ /* 0x001fda00077c1670 */
[----:B------:R-:W-:Y:S05]  /*4b80*/  @P6 BRA `(.L_x_111) ;  /* 0x0000000000d46947 */ /* 0x000fea0003800000 */
[----:B------:R-:W-:Y:S02]  /*4b90*/  IMAD R20, R20, 0x40, R11 ;  /* 0x0000004014147824 */ /* 0x000fe400078e020b */
[----:B------:R-:W-:Y:S02]  /*4ba0*/  IMAD.SHL.U32 R21, R21, 0x80, RZ ;  /* 0x0000008015157824 */ /* 0x000fe400078e00ff */
[----:B------:R-:W-:Y:S02]  /*4bb0*/  IMAD.MOV.U32 R24, RZ, RZ, RZ ;  /* 0x000000ffff187224 */ /* 0x000fe400078e00ff */
[----:B------:R-:W-:Y:S02]  /*4bc0*/  IMAD.MOV.U32 R4, RZ, RZ, R13 ;  /* 0x000000ffff047224 */ /* 0x000fe400078e000d */
[----:B------:R-:W-:Y:S02]  /*4bd0*/  IMAD.MOV.U32 R5, RZ, RZ, R0 ;  /* 0x000000ffff057224 */ /* 0x000fe400078e0000 */
[----:B------:R-:W-:-:S07]  /*4be0*/  IMAD.MOV.U32 R7, RZ, RZ, R3 ;  /* 0x000000ffff077224 */ /* 0x000fce00078e0003 */
.L_x_114:
[----:B------:R-:W0:Y:S01]  /*4bf0*/  S2R R15, SR_CgaCtaId ;  /* 0x00000000000f7919 */ /* 0x000e220000008800 */
[----:B------:R-:W-:Y:S02]  /*4c00*/  MOV R14, 0x400 ;  /* 0x00000400000e7802 */ /* 0x000fe40000000f00 */
[----:B------:R-:W-:Y:S02]  /*4c10*/  LOP3.LUT P1, RZ, R18, 0x7f, RZ, 0xc0, !PT ;  /* 0x0000007f12ff7812 */ /* 0x000fe4000782c0ff */
[----:B0-----:R-:W-:Y:S02]  /*4c20*/  LEA R22, R15, R14, 0x18 ;  /* 0x0000000e0f167211 */ /* 0x001fe400078ec0ff */
[----:B------:R-:W-:-:S09]  /*4c30*/  SHF.L.U32 R14, R5, 0x1f, RZ ;  /* 0x0000001f050e7819 */ /* 0x000fd200000006ff */
[----:B------:R-:W0:Y:S01]  /*4c40*/  @!P1 LDC R15, c[0x0][0x500] ;  /* 0x00014000ff0f9b82 */ /* 0x000e220000000800 */
[----:B------:R-:W-:-:S04]  /*4c50*/  IMAD R23, R7, 0x8, R22 ;  /* 0x0000000807177824 */ /* 0x000fc800078e0216 */
[----:B------:R-:W1:Y:S02]  /*4c60*/  SYNCS.PHASECHK.TRANS64.TRYWAIT P0, [R23+URZ+0x28], R14 ;  /* 0x0000280e170075a7 */ /* 0x000e64000800017f */
[----:B-1----:R-:W-:Y:S05]  /*4c70*/  @!P0 BRA `(.L_x_112) ;  /* 0x0000000c00988947 */ /* 0x002fea0003800000 */
.L_x_132:
[----:B-1----:R-:W-:Y:S01]  /*4c80*/  PRMT R14, R8, 0x9910, RZ ;  /* 0x00009910080e7816 */ /* 0x002fe200000000ff */
[----:B0-----:R0:W-:Y:S03]  /*4c90*/  @!P1 SYNCS.ARRIVE.TRANS64 RZ, [R23+URZ], R15 ;  /* 0x0000000f17ff99a7 */ /* 0x0011e6000800003f */
[----:B------:R-:W-:-:S13]  /*4ca0*/  ISETP.NE.AND P0, PT, R14, 0x2, PT ;  /* 0x000000020e00780c */ /* 0x000fda0003f05270 */
[----:B0-----:R-:W-:Y:S05]  /*4cb0*/  @P0 BRA `(.L_x_113) ;  /* 0x0000000000040947 */ /* 0x001fea0003800000 */
[----:B------:R-:W-:Y:S01]  /*4cc0*/  BPT.TRAP 0x1 ;  /* 0x000000040000795c */ /* 0x000fe20000300000 */
.L_x_113:
[----:B------:R-:W-:Y:S01]  /*4cd0*/  R2UR UR19, R22 ;  /* 0x00000000161372ca */ /* 0x000fe200000e0000 */
[----:B------:R-:W-:Y:S01]  /*4ce0*/  IMAD R22, R7, 0x4000, R22 ;  /* 0x0000400007167824 */ /* 0x000fe200078e0216 */
[----:B------:R-:W-:Y:S01]  /*4cf0*/  R2UR UR9, R23 ;  /* 0x00000000170972ca */ /* 0x000fe200000e0000 */
[----:B------:R-:W-:Y:S01]  /*4d00*/  IMAD R14, R7, 0x2000, R12 ;  /* 0x00002000070e7824 */ /* 0x000fe200078e020c */
[----:B------:R-:W-:Y:S01]  /*4d10*/  UIADD3 UR6, UP0, UR24, 0xf0, URZ ;  /* 0x000000f018067890 */ /* 0x000fe2000ff1e03f */
[----:B------:R-:W-:Y:S01]  /*4d20*/  VIADD R4, R4, 0xffffffff ;  /* 0xffffffff04047836 */ /* 0x000fe20000000000 */
[----:B------:R-:W-:Y:S01]  /*4d30*/  R2UR UR5, R22 ;  /* 0x00000000160572ca */ /* 0x000fe200000e0000 */
[----:B------:R-:W-:Y:S01]  /*4d40*/  UIADD3 UR26, UP1, UR24, 0x1f0, URZ ;  /* 0x000001f0181a7890 */ /* 0x000fe2000ff3e03f */
[----:B------:R-:W-:Y:S01]  /*4d50*/  R2UR UR8, R14 ;  /* 0x000000000e0872ca */ /* 0x000fe200000e0000 */
[----:B------:R-:W-:Y:S01]  /*4d60*/  UIADD3.X UR7, URZ, UR25, URZ, UP0, !UPT ;  /* 0x000000193f077290 */ /* 0x000fe200087fe43f */
[----:B------:R-:W-:Y:S01]  /*4d70*/  R2UR UR11, R21 ;  /* 0x00000000150b72ca */ /* 0x000fe200000e0000 */
[----:B------:R-:W-:Y:S01]  /*4d80*/  VIADD R7, R7, 0x1 ;  /* 0x0000000107077836 */ /* 0x000fe20000000000 */
[----:B------:R-:W-:Y:S01]  /*4d90*/  R2UR UR10, R24 ;  /* 0x00000000180a72ca */ /* 0x000fe200000e0000 */
[----:B------:R-:W-:Y:S01]  /*4da0*/  UIADD3.X UR27, URZ, UR25, URZ, UP1, !UPT ;  /* 0x000000193f1b7290 */ /* 0x000fe20008ffe43f */
[----:B------:R-:W-:Y:S01]  /*4db0*/  R2UR UR12, R6 ;  /* 0x00000000060c72ca */ /* 0x000fe200000e0000 */
[----:B------:R-:W-:Y:S01]  /*4dc0*/  UMOV UR14, 0x0 ;  /* 0x00000000000e7882 */ /* 0x000fe20000000000 */
[----:B------:R-:W-:Y:S01]  /*4dd0*/  R2UR UR20, R20 ;  /* 0x00000000141472ca */ /* 0x000fe200000e0000 */
[----:B------:R-:W-:Y:S01]  /*4de0*/  UMOV UR15, 0x10000000 ;  /* 0x10000000000f7882 */ /* 0x000fe20000000000 */
[----:B------:R-:W-:Y:S01]  /*4df0*/  ISETP.GT.AND P1, PT, R4, 0x1, PT ;  /* 0x000000010400780c */ /* 0x000fe20003f24270 */
[----:B------:R-:W-:Y:S01]  /*4e00*/  UIADD3 UR16, UR5, 0x100, URZ ;  /* 0x0000010005107890 */ /* 0x000fe2000fffe03f */
[----:B------:R-:W-:Y:S01]  /*4e10*/  ISETP.NE.AND P0, PT, R7, 0x5, PT ;  /* 0x000000050700780c */ /* 0x000fe20003f05270 */
[----:B------:R-:W-:Y:S01]  /*4e20*/  UIADD3 UR5, UR19, UR8, URZ ;  /* 0x0000000813057290 */ /* 0x000fe2000fffe03f */
[----:B------:R-:W-:Y:S01]  /*4e30*/  VIADD R24, R24, 0x80 ;  /* 0x0000008018187836 */ /* 0x000fe20000000000 */
[----:B------:R-:W-:Y:S01]  /*4e40*/  UMOV UR21, 0x30000 ;  /* 0x0003000000157882 */ /* 0x000fe20000000000 */
[----:B------:R-:W-:-:S02]  /*4e50*/  SEL R14, RZ, 0x1, P0 ;  /* 0x00000001ff0e7807 */ /* 0x000fc40000000000 */
[----:B------:R-:W-:Y:S01]  /*4e60*/  UMOV UR8, UR16 ;  /* 0x0000001000087c82 */ /* 0x000fe20008000000 */
[----:B------:R-:W-:Y:S01]  /*4e70*/  SEL R7, R7, RZ, P0 ;  /* 0x000000ff07077207 */ /* 0x000fe20000000000 */
[----:B------:R0:W-:Y:S01]  /*4e80*/  UTMALDG.3D [UR8], [UR6], desc[UR14] ;  /* 0x00000e08060075b4 */ /* 0x0001e20008011000 */
[----:B------:R-:W-:Y:S01]  /*4e90*/  LOP3.LUT R5, R5, R14, RZ, 0x3c, !PT ;  /* 0x0000000e05057212 */ /* 0x000fe200078e3cff */
[----:B0-----:R-:W-:Y:S01]  /*4ea0*/  UMOV UR11, UR20 ;  /* 0x00000014000b7c82 */ /* 0x001fe20008000000 */
[----:B------:R-:W-:Y:S02]  /*4eb0*/  UMOV UR8, UR5 ;  /* 0x0000000500087c82 */ /* 0x000fe40008000000 */
[----:B------:R0:W-:Y:S02]  /*4ec0*/  UTMALDG.3D.MULTICAST [UR8], [UR26], UR21, desc[UR14] ;  /* 0x00000e081a0073b4 */ /* 0x0001e40008011815 */
[----:B0-----:R-:W-:Y:S05]  /*4ed0*/  @P1 BRA `(.L_x_114) ;  /* 0xfffffffc00441947 */ /* 0x001fea000383ffff */
.L_x_111:
[----:B------:R-:W-:Y:S05]  /*4ee0*/  BSYNC B1 ;  /* 0x0000000000017941 */ /* 0x000fea0003800000 */
.L_x_110:
[----:B------:R-:W-:Y:S01]  /*4ef0*/  LOP3.LUT P1, RZ, R9, 0xff, RZ, 0xc0, !PT ;  /* 0x000000ff09ff7812 */ /* 0x000fe2000782c0ff */
[C---:B------:R-:W-:Y:S01]  /*4f00*/  IMAD.IADD R6, R10.reuse, 0x1, R3 ;  /* 0x000000010a067824 */ /* 0x040fe200078e0203 */
[----:B------:R-:W-:Y:S01]  /*4f10*/  ULDC.64 UR6, c[0x0][0x650] ;  /* 0x0001940000067ab9 */ /* 0x000fe20000000a00 */
[----:B------:R-:W-:Y:S01]  /*4f20*/  ISETP.GE.U32.AND P2, PT, R10, 0x5, PT ;  /* 0x000000050a00780c */ /* 0x000fe20003f46070 */
[----:B------:R-:W-:Y:S01]  /*4f30*/  BSSY B1, `(.L_x_115) ;  /* 0x000006c000017945 */ /* 0x000fe20003800000 */
[----:B------:R-:W-:Y:S01]  /*4f40*/  IMAD.MOV.U32 R21, RZ, RZ, -0x1 ;  /* 0xffffffffff157424 */ /* 0x000fe200078e00ff */
[----:B------:R-:W-:Y:S01]  /*4f50*/  ISETP.GT.U32.AND P0, PT, R6, 0x4, PT ;  /* 0x000000040600780c */ /* 0x000fe20003f04070 */
[----:B------:R-:W-:Y:S01]  /*4f60*/  IMAD.MOV.U32 R20, RZ, RZ, -0x1 ;  /* 0xffffffffff147424 */ /* 0x000fe200078e00ff */
[----:B------:R-:W-:Y:S02]  /*4f70*/  PRMT R9, RZ, 0x7610, R9 ;  /* 0x00007610ff097816 */ /* 0x000fe40000000009 */
[----:B------:R-:W-:-:S03]  /*4f80*/  ISETP.LT.U32.AND P0, PT, R10, 0x5, P0 ;  /* 0x000000050a00780c */ /* 0x000fc60000701070 */
[----:B------:R-:W0:Y:S01]  /*4f90*/  @P1 S2R R5, SR_CgaCtaId ;  /* 0x0000000000051919 */ /* 0x000e220000008800 */
[----:B------:R-:W-:-:S04]  /*4fa0*/  @P1 MOV R4, 0x400 ;  /* 0x0000040000041802 */ /* 0x000fc80000000f00 */
[----:B0-----:R-:W-:Y:S01]  /*4fb0*/  @P1 LEA R3, R5, R4, 0x18 ;  /* 0x0000000405031211 */ /* 0x001fe200078ec0ff */
[----:B------:R-:W-:-:S03]  /*4fc0*/  IMAD.WIDE.U32 R4, R6, -0x33333333, RZ ;  /* 0xcccccccd06047825 */ /* 0x000fc600078e00ff */
[----:B------:R0:W-:Y:S01]  /*4fd0*/  @P1 SYNCS.ARRIVE.TRANS64.A1T0 RZ, [R3+URZ+0x68], RZ ;  /* 0x000068ff03ff19a7 */ /* 0x0001e2000810003f */
[----:B------:R-:W-:Y:S02]  /*4fe0*/  IADD3 R16, P1, R16, UR22, RZ ;  /* 0x0000001610107c10 */ /* 0x000fe4000ff3e0ff */
[----:B------:R-:W-:Y:S02]  /*4ff0*/  SHF.R.U32.HI R5, RZ, 0x2, R5 ;  /* 0x00000002ff057819 */ /* 0x000fe40000011605 */
[----:B------:R-:W-:Y:S02]  /*5000*/  IADD3.X R17, R17, UR13, RZ, P1, !PT ;  /* 0x0000000d11117c10 */ /* 0x000fe40008ffe4ff */
[----:B------:R-:W-:Y:S02]  /*5010*/  PRMT R4, RZ, 0x7610, R4 ;  /* 0x00007610ff047816 */ /* 0x000fe40000000004 */
[----:B0-----:R-:W-:Y:S02]  /*5020*/  SEL R3, RZ, 0x1, !P0 ;  /* 0x00000001ff037807 */ /* 0x001fe40004000000 */
[----:B------:R-:W-:-:S02]  /*5030*/  ISETP.GE.U32.AND P0, PT, R16, UR6, PT ;  /* 0x0000000610007c0c */ /* 0x000fc4000bf06070 */
[----:B------:R-:W-:Y:S01]  /*5040*/  LOP3.LUT R0, R0, R3, RZ, 0x3c, !PT ;  /* 0x0000000300007212 */ /* 0x000fe200078e3cff */
[----:B------:R-:W-:Y:S01]  /*5050*/  IMAD R3, R5, -0x5, R6 ;  /* 0xfffffffb05037824 */ /* 0x000fe200078e0206 */
[----:B------:R-:W-:Y:S01]  /*5060*/  ISETP.GE.U32.AND.EX P0, PT, R17, UR7, PT, P0 ;  /* 0x0000000711007c0c */ /* 0x000fe2000bf06100 */
[----:B------:R-:W-:Y:S01]  /*5070*/  IMAD.MOV.U32 R6, RZ, RZ, -0x1 ;  /* 0xffffffffff067424 */ /* 0x000fe200078e00ff */
[----:B------:R-:W-:-:S11]  /*5080*/  @P2 LOP3.LUT R0, R0, 0x1, R5, 0x78, !PT ;  /* 0x0000000100002812 */ /* 0x000fd600078e7805 */
[----:B------:R-:W-:Y:S05]  /*5090*/  @P0 BRA `(.L_x_116) ;  /* 0x0000000400540947 */ /* 0x000fea0003800000 */
[----:B------:R-:W0:Y:S01]  /*50a0*/  S2R R15, SR_CTAID.X ;  /* 0x00000000000f7919 */ /* 0x000e220000002500 */
[----:B------:R-:W-:Y:S01]  /*50b0*/  ULDC.64 UR6, c[0x0][0x628] ;  /* 0x00018a0000067ab9 */ /* 0x000fe20000000a00 */
[----:B------:R-:W-:Y:S01]  /*50c0*/  ULDC UR8, c[0x0][0x630] ;  /* 0x00018c0000087ab9 */ /* 0x000fe20000000800 */
[----:B------:R-:W-:Y:S01]  /*50d0*/  ISETP.NE.U32.AND P0, PT, RZ, UR6, PT ;  /* 0x00000006ff007c0c */ /* 0x000fe2000bf05070 */
[----:B------:R-:W1:Y:S01]  /*50e0*/  S2R R20, SR_CTAID.Y ;  /* 0x0000000000147919 */ /* 0x000e620000002600 */
[----:B------:R-:W-:Y:S01]  /*50f0*/  ULDC UR9, c[0x0][0x150] ;  /* 0x0000540000097ab9 */ /* 0x000fe20000000800 */
[----:B------:R-:W-:Y:S01]  /*5100*/  IMAD.MOV.U32 R4, RZ, RZ, R16 ;  /* 0x000000ffff047224 */ /* 0x000fe200078e0010 */
[----:B------:R-:W-:Y:S01]  /*5110*/  ISETP.NE.AND.EX P0, PT, RZ, UR7, PT, P0 ;  /* 0x00000007ff007c0c */ /* 0x000fe2000bf05300 */
[----:B------:R-:W-:Y:S01]  /*5120*/  IMAD.MOV.U32 R5, RZ, RZ, R17 ;  /* 0x000000ffff057224 */ /* 0x000fe200078e0011 */
[----:B0-----:R-:W-:-:S11]  /*5130*/  I2FP.F32.U32 R22, R15 ;  /* 0x0000000f00167245 */ /* 0x001fd60000201000 */
[----:B------:R-:W-:Y:S05]  /*5140*/  @!P0 BRA `(.L_x_117) ;  /* 0x0000000000288947 */ /* 0x000fea0003800000 */
[----:B------:R-:W-:Y:S02]  /*5150*/  ULDC UR5, c[0x0][0x634] ;  /* 0x00018d0000057ab9 */ /* 0x000fe40000000800 */
[----:B------:R-:W-:-:S05]  /*5160*/  IADD3 R5, P0, R16, UR5, RZ ;  /* 0x0000000510057c10 */ /* 0x000fca000ff1e0ff */
[----:B------:R-:W-:-:S04]  /*5170*/  IMAD.X R21, RZ, RZ, R17, P0 ;  /* 0x000000ffff157224 */ /* 0x000fc800000e0611 */
[----:B------:R-:W-:-:S04]  /*5180*/  IMAD.WIDE.U32 R6, R21, UR6, RZ ;  /* 0x0000000615067c25 */ /* 0x000fc8000f8e00ff */
[----:B------:R-:W-:-:S04]  /*5190*/  IMAD.WIDE.U32 R6, P0, R5, UR7, R6 ;  /* 0x0000000705067c25 */ /* 0x000fc8000f800006 */
[----:B------:R-:W-:-:S04]  /*51a0*/  IMAD.WIDE.U32 R4, R5, UR6, RZ ;  /* 0x0000000605047c25 */ /* 0x000fc8000f8e00ff */
[----:B------:R-:W-:Y:S01]  /*51b0*/  IMAD.MOV.U32 R4, RZ, RZ, R7 ;  /* 0x000000ffff047224 */ /* 0x000fe200078e0007 */
[----:B------:R-:W-:Y:S01]  /*51c0*/  IADD3 RZ, P1, R5, R6, RZ ;  /* 0x0000000605ff7210 */ /* 0x000fe20007f3e0ff */
[----:B------:R-:W-:-:S04]  /*51d0*/  IMAD.X R5, RZ, RZ, RZ, P0 ;  /* 0x000000ffff057224 */ /* 0x000fc800000e06ff */
[----:B------:R-:W-:-:S08]  /*51e0*/  IMAD.WIDE.U32.X R4, R21, UR7, R4, P1 ;  /* 0x0000000715047c25 */ /* 0x000fd000088e0404 */
.L_x_117:
[--C-:B------:R-:W-:Y:S01]  /*51f0*/  SHF.R.U64 R14, R4, UR8, R5.reuse ;  /* 0x00000008040e7c19 */ /* 0x100fe20008001205 */
[----:B------:R-:W-:Y:S01]  /*5200*/  FMUL R22, R22, UR9 ;  /* 0x0000000916167c20 */ /* 0x000fe20008400000 */
[----:B------:R-:W-:Y:S01]  /*5210*/  SHF.R.U32.HI R4, RZ, UR8, R5 ;  /* 0x00000008ff047c19 */ /* 0x000fe20008011605 */
[----:B------:R-:W0:Y:S01]  /*5220*/  LDC R6, c[0x0][0x144] ;  /* 0x00005100ff067b82 */ /* 0x000e220000000800 */
[----:B------:R-:W-:Y:S01]  /*5230*/  IADD3 R5, P0, RZ, -R14, RZ ;  /* 0x8000000eff057210 */ /* 0x000fe20007f1e0ff */
[----:B------:R-:W-:Y:S01]  /*5240*/  ULDC UR5, c[0x0][0x154] ;  /* 0x0000550000057ab9 */ /* 0x000fe20000000800 */
[----:B-1----:R-:W-:Y:S01]  /*5250*/  I2FP.F32.U32 R7, R20 ;  /* 0x0000001400077245 */ /* 0x002fe20000201000 */
[----:B------:R-:W1:Y:S01]  /*5260*/  F2I.U32.TRUNC.NTZ R22, R22 ;  /* 0x0000001600167305 */ /* 0x000e62000020f000 */
[----:B------:R-:W-:Y:S01]  /*5270*/  ULDC.64 UR6, c[0x0][0x620] ;  /* 0x0001880000067ab9 */ /* 0x000fe20000000a00 */
[----:B------:R-:W-:Y:S01]  /*5280*/  IMAD.X R4, RZ, RZ, ~R4, P0 ;  /* 0x000000ffff047224 */ /* 0x000fe200000e0e04 */
[----:B------:R-:W-:Y:S01]  /*5290*/  ISETP.NE.AND P2, PT, R2, 0x1, PT ;  /* 0x000000010200780c */ /* 0x000fe20003f45270 */
[----:B------:R-:W-:Y:S01]  /*52a0*/  FMUL R23, R7, UR5 ;  /* 0x0000000507177c20 */ /* 0x000fe20008400000 */
[----:B------:R-:W2:Y:S01]  /*52b0*/  LDC R25, c[0x0][0x148] ;  /* 0x00005200ff197b82 */ /* 0x000ea20000000800 */
[----:B------:R-:W-:Y:S01]  /*52c0*/  IMAD R4, R4, UR6, RZ ;  /* 0x0000000604047c24 */ /* 0x000fe2000f8e02ff */
[----:B------:R-:W-:-:S03]  /*52d0*/  ULDC UR5, c[0x0][0x618] ;  /* 0x0001860000057ab9 */ /* 0x000fc60000000800 */
[----:B------:R-:W3:Y:S01]  /*52e0*/  F2I.U32.TRUNC.NTZ R23, R23 ;  /* 0x0000001700177305 */ /* 0x000ee2000020f000 */
[C---:B------:R-:W-:Y:S02]  /*52f0*/  IMAD R7, R5.reuse, UR7, R4 ;  /* 0x0000000705077c24 */ /* 0x040fe4000f8e0204 */
[----:B------:R-:W-:Y:S01]  /*5300*/  IMAD.WIDE.U32 R4, R5, UR6, R16 ;  /* 0x0000000605047c25 */ /* 0x000fe2000f8e0010 */
[----:B------:R-:W-:Y:S02]  /*5310*/  ULDC.64 UR6, c[0x0][0x640] ;  /* 0x0001900000067ab9 */ /* 0x000fe40000000a00 */
[----:B------:R-:W-:Y:S01]  /*5320*/  ISETP.NE.U32.AND P0, PT, RZ, UR6, PT ;  /* 0x00000006ff007c0c */ /* 0x000fe2000bf05070 */
[----:B------:R-:W-:Y:S02]  /*5330*/  IMAD.IADD R5, R5, 0x1, R7 ;  /* 0x0000000105057824 */ /* 0x000fe400078e0207 */
[----:B-1----:R-:W-:Y:S01]  /*5340*/  IMAD.MOV R22, RZ, RZ, -R22 ;  /* 0x000000ffff167224 */ /* 0x002fe200078e0a16 */
[----:B------:R-:W-:-:S02]  /*5350*/  ISETP.NE.AND.EX P0, PT, RZ, UR7, PT, P0 ;  /* 0x00000007ff007c0c */ /* 0x000fc4000bf05300 */
[----:B------:R-:W-:Y:S01]  /*5360*/  SHF.R.U64 R21, R4, UR5, R5 ;  /* 0x0000000504157c19 */ /* 0x000fe20008001205 */
[----:B0-----:R-:W-:Y:S01]  /*5370*/  IMAD R15, R6, R22, R15 ;  /* 0x00000016060f7224 */ /* 0x001fe200078e020f */
[----:B------:R-:W-:Y:S01]  /*5380*/  SHF.R.U32.HI R4, RZ, UR5, R5 ;  /* 0x00000005ff047c19 */ /* 0x000fe20008011605 */
[----:B------:R-:W-:Y:S01]  /*5390*/  ULDC UR5, c[0x0][0x608] ;  /* 0x0001820000057ab9 */ /* 0x000fe20000000800 */
[----:B---3--:R-:W-:Y:S02]  /*53a0*/  IMAD.MOV R6, RZ, RZ, -R23 ;  /* 0x000000ffff067224 */ /* 0x008fe400078e0a17 */
[--C-:B------:R-:W-:Y:S02]  /*53b0*/  SHF.R.U64 R22, R21, UR5, R4.reuse ;  /* 0x0000000515167c19 */ /* 0x100fe40008001204 */
[----:B------:R-:W-:Y:S01]  /*53c0*/  SHF.R.U32.HI R5, RZ, UR5, R4 ;  /* 0x00000005ff057c19 */ /* 0x000fe20008011604 */
[----:B------:R-:W-:Y:S01]  /*53d0*/  ULDC UR5, c[0x0][0x658] ;  /* 0x0001960000057ab9 */ /* 0x000fe20000000800 */
[----:B--2---:R-:W-:-:S02]  /*53e0*/  @P2 IMAD R15, R25, R6, R20 ;  /* 0x00000006190f2224 */ /* 0x004fc400078e0214 */
[--C-:B------:R-:W-:Y:S02]  /*53f0*/  SHF.R.U64 R20, R22, UR5, R5.reuse ;  /* 0x0000000516147c19 */ /* 0x100fe40008001205 */
[----:B------:R-:W-:-:S03]  /*5400*/  SHF.R.U32.HI R23, RZ, UR5, R5 ;  /* 0x00000005ff177c19 */ /* 0x000fc60008011605 */
[----:B------:R-:W-:Y:S02]  /*5410*/  IMAD.MOV.U32 R6, RZ, RZ, R20 ;  /* 0x000000ffff067224 */ /* 0x000fe400078e0014 */
[----:B------:R-:W-:Y:S01]  /*5420*/  IMAD.MOV.U32 R5, RZ, RZ, R23 ;  /* 0x000000ffff057224 */ /* 0x000fe200078e0017 */
[----:B------:R-:W-:Y:S06]  /*5430*/  @!P0 BRA `(.L_x_118) ;  /* 0x00000000002c8947 */ /* 0x000fec0003800000 */
        /* <DEDUP_REMOVED lines=9> */
[----:B------:R-:W-:-:S04]  /*54d0*/  IMAD.WIDE.U32.X R4, R23, UR7, R4, P1 ;  /* 0x0000000717047c25 */ /* 0x000fc800088e0404 */
[----:B------:R-:W-:-:S07]  /*54e0*/  IMAD.MOV.U32 R6, RZ, RZ, R4 ;  /* 0x000000ffff067224 */ /* 0x000fce00078e0004 */
.L_x_118:
[----:B------:R-:W-:Y:S01]  /*54f0*/  ULDC UR5, c[0x0][0x648] ;  /* 0x0001920000057ab9 */ /* 0x000fe20000000800 */
[----:B------:R-:W-:Y:S01]  /*5500*/  LOP3.LUT R4, R22, UR17, RZ, 0xc0, !PT ;  /* 0x0000001116047c12 */ /* 0x000fe2000f8ec0ff */
[----:B------:R-:W-:Y:S01]  /*5510*/  ULDC UR6, c[0x0][0x610] ;  /* 0x0001840000067ab9 */ /* 0x000fe20000000800 */
[----:B------:R-:W-:Y:S01]  /*5520*/  SHF.R.U64 R5, R6, UR5, R5 ;  /* 0x0000000506057c19 */ /* 0x000fe20008001205 */
[----:B------:R-:W-:Y:S01]  /*5530*/  ULDC UR5, c[0x0][0x638] ;  /* 0x00018e0000057ab9 */ /* 0x000fe20000000800 */
[----:B------:R-:W-:-:S03]  /*5540*/  LOP3.LUT R21, R21, UR4, RZ, 0xc0, !PT ;  /* 0x0000000415157c12 */ /* 0x000fc6000f8ec0ff */
[----:B------:R-:W-:Y:S02]  /*5550*/  IMAD.MOV R7, RZ, RZ, -R5 ;  /* 0x000000ffff077224 */ /* 0x000fe400078e0a05 */
[----:B------:R-:W-:Y:S02]  /*5560*/  IMAD R4, R5, UR18, R4 ;  /* 0x0000001205047c24 */ /* 0x000fe4000f8e0204 */
[----:B------:R-:W-:Y:S01]  /*5570*/  IMAD R20, R7, UR5, R20 ;  /* 0x0000000507147c24 */ /* 0x000fe2000f8e0214 */
[----:B------:R-:W-:Y:S01]  /*5580*/  ULDC UR5, c[0x0][0x600] ;  /* 0x0001800000057ab9 */ /* 0x000fe20000000800 */
[----:B------:R-:W-:Y:S02]  /*5590*/  IMAD R15, R4, UR6, R15 ;  /* 0x00000006040f7c24 */ /* 0x000fe4000f8e020f */
[----:B------:R-:W-:Y:S02]  /*55a0*/  IMAD R6, R20, UR5, R21 ;  /* 0x0000000514067c24 */ /* 0x000fe4000f8e0215 */
[----:B------:R-:W-:-:S03]  /*55b0*/  IMAD.MOV.U32 R4, RZ, RZ, 0x1 ;  /* 0x00000001ff047424 */ /* 0x000fc600078e00ff */
[----:B------:R-:W-:Y:S02]  /*55c0*/  SEL R20, R6, R15, !P2 ;  /* 0x0000000f06147207 */ /* 0x000fe40005000000 */
[----:B------:R-:W-:Y:S01]  /*55d0*/  SEL R21, R15, R6, !P2 ;  /* 0x000000060f157207 */ /* 0x000fe20005000000 */
[----:B------:R-:W-:-:S07]  /*55e0*/  IMAD.MOV.U32 R6, RZ, RZ, R14 ;  /* 0x000000ffff067224 */ /* 0x000fce00078e000e */
.L_x_116:
[----:B------:R-:W-:Y:S05]  /*55f0*/  BSYNC B1 ;  /* 0x0000000000017941 */ /* 0x000fea0003800000 */
.L_x_115:
[----:B------:R-:W-:-:S13]  /*5600*/  LOP3.LUT P0, RZ, R4, 0xff, RZ, 0xc0, !PT ;  /* 0x000000ff04ff7812 */ /* 0x000fda000780c0ff */
[----:B------:R-:W-:Y:S05]  /*5610*/  @P0 BRA `(.L_x_119) ;  /* 0xfffffff400400947 */ /* 0x000fea000383ffff */
[----:B------:R-:W-:Y:S05]  /*5620*/  BSYNC B0 ;  /* 0x0000000000007941 */ /* 0x000fea0003800000 */
.L_x_108:
[----:B------:R-:W-:-:S03]  /*5630*/  UMOV UR5, 0xffffffff ;  /* 0xffffffff00057882 */ /* 0x000fc60000000000 */
[----:B------:R-:W-:Y:S05]  /*5640*/  BRA.DIV UR5, `(.L_x_120) ;  /* 0x0000000605387947 */ /* 0x000fea000b800000 */
[----:B------:R-:W-:-:S13]  /*5650*/  ELECT P6, URZ, PT ;  /* 0x00000000003f782f */ /* 0x000fda00038c0000 */
.L_x_135:
[----:B------:R-:W-:Y:S04]  /*5660*/  BSSY B0, `(.L_x_121) ;  /* 0x0000034000007945 */ /* 0x000fe80003800000 */
[----:B------:R-:W-:Y:S05]  /*5670*/  @!P6 BRA `(.L_x_122) ;  /* 0x0000000000c8e947 */ /* 0x000fea0003800000 */
[----:B------:R-:W-:-:S04]  /*5680*/  LOP3.LUT R19, R19, 0x2, RZ, 0xfc, !PT ;  /* 0x0000000213137812 */ /* 0x000fc800078efcff */
[----:B------:R-:W-:-:S13]  /*5690*/  ISETP.NE.AND P0, PT, R19, 0x3, PT ;  /* 0x000000031300780c */ /* 0x000fda0003f05270 */
[----:B------:R-:W-:Y:S05]  /*56a0*/  @!P0 BRA `(.L_x_123) ;  /* 0x0000000000048947 */ /* 0x000fea0003800000 */
[----:B------:R-:W-:Y:S01]  /*56b0*/  BPT.TRAP 0x1 ;  /* 0x000000040000795c */ /* 0x000fe20000300000 */
.L_x_123:
[----:B------:R-:W0:Y:S01]  /*56c0*/  S2R R5, SR_CgaCtaId ;  /* 0x0000000000057919 */ /* 0x000e220000008800 */
[----:B------:R-:W-:Y:S02]  /*56d0*/  MOV R2, 0x400 ;  /* 0x0000040000027802 */ /* 0x000fe40000000f00 */
[----:B------:R-:W-:Y:S02]  /*56e0*/  SHF.L.U32 R4, R0, 0x1f, RZ ;  /* 0x0000001f00047819 */ /* 0x000fe400000006ff */
[----:B0-----:R-:W-:-:S05]  /*56f0*/  LEA R2, R5, R2, 0x18 ;  /* 0x0000000205027211 */ /* 0x001fca00078ec0ff */
[----:B------:R-:W-:-:S04]  /*5700*/  VIADD R2, R2, 0x28 ;  /* 0x0000002802027836 */ /* 0x000fc80000000000 */
[C---:B------:R-:W-:Y:S02]  /*5710*/  IMAD R7, R3.reuse, 0x8, R2 ;  /* 0x0000000803077824 */ /* 0x040fe400078e0202 */
[----:B------:R-:W-:Y:S02]  /*5720*/  VIADD R3, R3, 0x1 ;  /* 0x0000000103037836 */ /* 0x000fe40000000000 */
[----:B------:R-:W0:Y:S03]  /*5730*/  SYNCS.PHASECHK.TRANS64.TRYWAIT P0, [R7+URZ], R4 ;  /* 0x00000004070075a7 */ /* 0x000e26000800017f */
[----:B------:R-:W-:-:S04]  /*5740*/  ISETP.NE.AND P1, PT, R3, 0x5, PT ;  /* 0x000000050300780c */ /* 0x000fc80003f25270 */
[----:B------:R-:W-:Y:S02]  /*5750*/  SEL R5, RZ, 0x1, P1 ;  /* 0x00000001ff057807 */ /* 0x000fe40000800000 */
[----:B------:R-:W-:Y:S02]  /*5760*/  SEL R3, R3, RZ, P1 ;  /* 0x000000ff03037207 */ /* 0x000fe40000800000 */
[----:B------:R-:W-:-:S03]  /*5770*/  LOP3.LUT R6, R0, R5, RZ, 0x3c, !PT ;  /* 0x0000000500067212 */ /* 0x000fc600078e3cff */
[----:B------:R-:W-:Y:S01]  /*5780*/  IMAD R8, R3, 0x8, R2 ;  /* 0x0000000803087824 */ /* 0x000fe200078e0202 */
[----:B------:R-:W-:Y:S01]  /*5790*/  SHF.L.U32 R5, R6, 0x1f, RZ ;  /* 0x0000001f06057819 */ /* 0x000fe200000006ff */
[----:B0-----:R-:W-:Y:S06]  /*57a0*/  @!P0 BRA `(.L_x_124) ;  /* 0x0000000400008947 */ /* 0x001fec0003800000 */
.L_x_136:
[----:B------:R-:W1:Y:S01]  /*57b0*/  SYNCS.PHASECHK.TRANS64.TRYWAIT P0, [R8+URZ], R5 ;  /* 0x00000005080075a7 */ /* 0x000e62000800017f */
[----:B------:R-:W-:-:S05]  /*57c0*/  VIADD R0, R3, 0x1 ;  /* 0x0000000103007836 */ /* 0x000fca0000000000 */
[----:B------:R-:W-:-:S04]  /*57d0*/  ISETP.NE.AND P1, PT, R0, 0x5, PT ;  /* 0x000000050000780c */ /* 0x000fc80003f25270 */
[----:B------:R-:W-:Y:S02]  /*57e0*/  SEL R3, RZ, 0x1, P1 ;  /* 0x00000001ff037807 */ /* 0x000fe40000800000 */
[----:B0-----:R-:W-:Y:S02]  /*57f0*/  SEL R7, R0, RZ, P1 ;  /* 0x000000ff00077207 */ /* 0x001fe40000800000 */
[----:B------:R-:W-:-:S03]  /*5800*/  LOP3.LUT R6, R6, R3, RZ, 0x3c, !PT ;  /* 0x0000000306067212 */ /* 0x000fc600078e3cff */
[----:B------:R-:W-:Y:S01]  /*5810*/  IMAD R9, R7, 0x8, R2 ;  /* 0x0000000807097824 */ /* 0x000fe200078e0202 */
[----:B------:R-:W-:Y:S01]  /*5820*/  SHF.L.U32 R4, R6, 0x1f, RZ ;  /* 0x0000001f06047819 */ /* 0x000fe200000006ff */
[----:B-1----:R-:W-:Y:S06]  /*5830*/  @!P0 BRA `(.L_x_125) ;  /* 0x0000000000f08947 */ /* 0x002fec0003800000 */
.L_x_137:
[----:B------:R-:W1:Y:S01]  /*5840*/  SYNCS.PHASECHK.TRANS64.TRYWAIT P0, [R9+URZ], R4 ;  /* 0x00000004090075a7 */ /* 0x000e62000800017f */
[----:B------:R-:W-:-:S05]  /*5850*/  VIADD R0, R7, 0x1 ;  /* 0x0000000107007836 */ /* 0x000fca0000000000 */
[----:B------:R-:W-:-:S04]  /*5860*/  ISETP.NE.AND P1, PT, R0, 0x5, PT ;  /* 0x000000050000780c */ /* 0x000fc80003f25270 */
[----:B------:R-:W-:Y:S02]  /*5870*/  SEL R3, RZ, 0x1, P1 ;  /* 0x00000001ff037807 */ /* 0x000fe40000800000 */
[----:B------:R-:W-:Y:S02]  /*5880*/  SEL R7, R0, RZ, P1 ;  /* 0x000000ff00077207 */ /* 0x000fe40000800000 */
[----:B------:R-:W-:-:S03]  /*5890*/  LOP3.LUT R11, R6, R3, RZ, 0x3c, !PT ;  /* 0x00000003060b7212 */ /* 0x000fc600078e3cff */
[----:B------:R-:W-:Y:S01]  /*58a0*/  IMAD R6, R7, 0x8, R2 ;  /* 0x0000000807067824 */ /* 0x000fe200078e0202 */
[----:B0-----:R-:W-:Y:S01]  /*58b0*/  SHF.L.U32 R5, R11, 0x1f, RZ ;  /* 0x0000001f0b057819 */ /* 0x001fe200000006ff */
[----:B-1----:R-:W-:Y:S06]  /*58c0*/  @!P0 BRA `(.L_x_126) ;  /* 0x0000000000e08947 */ /* 0x002fec0003800000 */
.L_x_138:
[----:B------:R-:W1:Y:S01]  /*58d0*/  SYNCS.PHASECHK.TRANS64.TRYWAIT P0, [R6+URZ], R5 ;  /* 0x00000005060075a7 */ /* 0x000e62000800017f */
[----:B------:R-:W-:-:S05]  /*58e0*/  VIADD R0, R7, 0x1 ;  /* 0x0000000107007836 */ /* 0x000fca0000000000 */
[----:B------:R-:W-:-:S04]  /*58f0*/  ISETP.NE.AND P1, PT, R0, 0x5, PT ;  /* 0x000000050000780c */ /* 0x000fc80003f25270 */
[----:B0-----:R-:W-:Y:S02]  /*5900*/  SEL R4, RZ, 0x1, P1 ;  /* 0x00000001ff047807 */ /* 0x001fe40000800000 */
[----:B------:R-:W-:Y:S02]  /*5910*/  SEL R3, R0, RZ, P1 ;  /* 0x000000ff00037207 */ /* 0x000fe40000800000 */
[----:B------:R-:W-:Y:S01]  /*5920*/  LOP3.LUT R0, R11, R4, RZ, 0x3c, !PT ;  /* 0x000000040b007212 */ /* 0x000fe200078e3cff */
[----:B-1----:R-:W-:Y:S06]  /*5930*/  @!P0 BRA `(.L_x_127) ;  /* 0x0000000000d88947 */ /* 0x002fec0003800000 */
.L_x_139:
[----:B------:R-:W-:Y:S01]  /*5940*/  IMAD R3, R3, 0x8, R2 ;  /* 0x0000000803037824 */ /* 0x000fe200078e0202 */
[----:B------:R-:W-:-:S07]  /*5950*/  SHF.L.U32 R0, R0, 0x1f, RZ ;  /* 0x0000001f00007819 */ /* 0x000fce00000006ff */
.L_x_128:
[----:B-1----:R1:W2:Y:S02]  /*5960*/  SYNCS.PHASECHK.TRANS64.TRYWAIT P0, [R3+URZ], R0 ;  /* 0x00000000030075a7 */ /* 0x0022a4000800017f */
[----:B--2---:R-:W-:Y:S05]  /*5970*/  @!P0 NANOSLEEP.SYNCS 0x989680 ;  /* 0x009896800000895d */ /* 0x004fea0003900000 */
[----:B------:R-:W2:Y:S02]  /*5980*/  @!P0 SYNCS.PHASECHK.TRANS64 P0, [R3+URZ], R0 ;  /* 0x00000000030085a7 */ /* 0x000ea4000800007f */
[----:B--2---:R-:W-:Y:S05]  /*5990*/  @!P0 BRA `(.L_x_128) ;  /* 0xfffffffc00f08947 */ /* 0x004fea000383ffff */
.L_x_122:
[----:B------:R-:W-:Y:S05]  /*59a0*/  BSYNC B0 ;  /* 0x0000000000007941 */ /* 0x000fea0003800000 */
.L_x_121:
[----:B------:R-:W-:Y:S05]  /*59b0*/  EXIT ;  /* 0x000000000000794d */ /* 0x000fea0003800000 */
.L_x_21:
[----:B---3--:R3:W4:Y:S02]  /*59c0*/  SYNCS.PHASECHK.TRANS64.TRYWAIT P1, [R3+URZ], R0 ;  /* 0x00000000030075a7 */ /* 0x008724000802017f */
[----:B----4-:R-:W-:Y:S05]  /*59d0*/  @!P1 NANOSLEEP.SYNCS 0x989680 ;  /* 0x009896800000995d */ /* 0x010fea0003900000 */
[----:B------:R-:W4:Y:S02]  /*59e0*/  @!P1 SYNCS.PHASECHK.TRANS64 P1, [R3+URZ], R0 ;  /* 0x00000000030095a7 */ /* 0x000f24000802007f */
[----:B----4-:R-:W-:Y:S05]  /*59f0*/  @!P1 BRA `(.L_x_21) ;  /* 0xfffffffc00f09947 */ /* 0x010fea000383ffff */
[----:B------:R-:W-:Y:S05]  /*5a00*/  BRA `(.L_x_20) ;  /* 0xffffffb800c87947 */ /* 0x000fea000383ffff */
.L_x_26:
[----:B-1----:R1:W2:Y:S02]  /*5a10*/  SYNCS.PHASECHK.TRANS64.TRYWAIT P1, [R5+URZ], R4 ;  /* 0x00000004050075a7 */ /* 0x0022a4000802017f */
[----:B--2---:R-:W-:Y:S05]  /*5a20*/  @!P1 NANOSLEEP.SYNCS 0x989680 ;  /* 0x009896800000995d */ /* 0x004fea0003900000 */
[----:B------:R-:W2:Y:S02]  /*5a30*/  @!P1 SYNCS.PHASECHK.TRANS64 P1, [R5+URZ], R4 ;  /* 0x00000004050095a7 */ /* 0x000ea4000802007f */
[----:B--2---:R-:W-:Y:S05]  /*5a40*/  @!P1 BRA `(.L_x_26) ;  /* 0xfffffffc00f09947 */ /* 0x004fea000383ffff */
[----:B------:R-:W-:Y:S05]  /*5a50*/  BRA `(.L_x_25) ;  /* 0xffffffbc00b87947 */ /* 0x000fea000383ffff */
.L_x_109:
[----:B------:R-:W-:Y:S01]  /*5a60*/  BSSY B1, `(.L_x_129) ;  /* 0x0000006000017945 */ /* 0x000fe20003800000 */
[----:B------:R-:W-:-:S07]  /*5a70*/  IMAD.MOV.U32 R15, RZ, RZ, -0x1 ;  /* 0xffffffffff0f7424 */ /* 0x000fce00078e00ff */
[----:B------:R-:W-:Y:S05]  /*5a80*/  WARPSYNC.COLLECTIVE R15, `(.L_x_130) ;  /* 0x000000000f0c7348 */ /* 0x000fea0003c00000 */
[----:B------:R-:W-:Y:S02]  /*5a90*/  ELECT P6, UR62, PT ;  /* 0x00000000003e782f */ /* 0x000fe400038c0000 */
[----:B------:R-:W-:Y:S01]  /*5aa0*/  MOV R14, UR62 ;  /* 0x0000003e000e7c02 */ /* 0x000fe20008000f00 */
[----:B------:R-:W-:Y:S10]  /*5ab0*/  ENDCOLLECTIVE ;  /* 0x000000000000791b */ /* 0x000ff40003800000 */
.L_x_130:
[----:B------:R-:W-:Y:S05]  /*5ac0*/  BSYNC B1 ;  /* 0x0000000000017941 */ /* 0x000fea0003800000 */
.L_x_129:
[----:B------:R-:W-:Y:S05]  /*5ad0*/  BRA `(.L_x_131) ;  /* 0xfffffff0001c7947 */ /* 0x000fea000383ffff */
.L_x_112:
[----:B-1----:R1:W2:Y:S02]  /*5ae0*/  SYNCS.PHASECHK.TRANS64.TRYWAIT P0, [R23+URZ+0x28], R14 ;  /* 0x0000280e170075a7 */ /* 0x0022a4000800017f */
[----:B--2---:R-:W-:Y:S05]  /*5af0*/  @!P0 NANOSLEEP.SYNCS 0x989680 ;  /* 0x009896800000895d */ /* 0x004fea0003900000 */
[----:B------:R-:W2:Y:S02]  /*5b00*/  @!P0 SYNCS.PHASECHK.TRANS64 P0, [R23+URZ+0x28], R14 ;  /* 0x0000280e170085a7 */ /* 0x000ea4000800007f */
[----:B--2---:R-:W-:Y:S05]  /*5b10*/  @!P0 BRA `(.L_x_112) ;  /* 0xfffffffc00f08947 */ /* 0x004fea000383ffff */
[----:B------:R-:W-:Y:S05]  /*5b20*/  BRA `(.L_x_132) ;  /* 0xfffffff000547947 */ /* 0x000fea000383ffff */
.L_x_120:
[----:B------:R-:W-:Y:S01]  /*5b30*/  BSSY B0, `(.L_x_133) ;  /* 0x0000006000007945 */ /* 0x000fe20003800000 */
[----:B------:R-:W-:-:S07]  /*5b40*/  IMAD.MOV.U32 R15, RZ, RZ, -0x1 ;  /* 0xffffffffff0f7424 */ /* 0x000fce00078e00ff */
[----:B------:R-:W-:Y:S05]  /*5b50*/  WARPSYNC.COLLECTIVE R15, `(.L_x_134) ;  /* 0x000000000f0c7348 */ /* 0x000fea0003c00000 */
[----:B------:R-:W-:Y:S02]  /*5b60*/  ELECT P6, UR62, PT ;  /* 0x00000000003e782f */ /* 0x000fe400038c0000 */
[----:B------:R-:W-:Y:S01]  /*5b70*/  MOV R14, UR62 ;  /* 0x0000003e000e7c02 */ /* 0x000fe20008000f00 */
[----:B------:R-:W-:Y:S10]  /*5b80*/  ENDCOLLECTIVE ;  /* 0x000000000000791b */ /* 0x000ff40003800000 */
.L_x_134:
[----:B------:R-:W-:Y:S05]  /*5b90*/  BSYNC B0 ;  /* 0x0000000000007941 */ /* 0x000fea0003800000 */
.L_x_133:
[----:B------:R-:W-:Y:S05]  /*5ba0*/  BRA `(.L_x_135) ;  /* 0xfffffff800ac7947 */ /* 0x000fea000383ffff */
.L_x_124:
[----:B0-----:R0:W1:Y:S02]  /*5bb0*/  SYNCS.PHASECHK.TRANS64.TRYWAIT P0, [R7+URZ], R4 ;  /* 0x00000004070075a7 */ /* 0x001064000800017f */
[----:B-1----:R-:W-:Y:S05]  /*5bc0*/  @!P0 NANOSLEEP.SYNCS 0x989680 ;  /* 0x009896800000895d */ /* 0x002fea0003900000 */
[----:B------:R-:W1:Y:S02]  /*5bd0*/  @!P0 SYNCS.PHASECHK.TRANS64 P0, [R7+URZ], R4 ;  /* 0x00000004070085a7 */ /* 0x000e64000800007f */
[----:B-1----:R-:W-:Y:S05]  /*5be0*/  @!P0 BRA `(.L_x_124) ;  /* 0xfffffffc00f08947 */ /* 0x002fea000383ffff */
[----:B------:R-:W-:Y:S05]  /*5bf0*/  BRA `(.L_x_136) ;  /* 0xfffffff800ec7947 */ /* 0x000fea000383ffff */
.L_x_125:
[----:B0-----:R0:W1:Y:S02]  /*5c00*/  SYNCS.PHASECHK.TRANS64.TRYWAIT P0, [R8+URZ], R5 ;  /* 0x00000005080075a7 */ /* 0x001064000800017f */
[----:B-1----:R-:W-:Y:S05]  /*5c10*/  @!P0 NANOSLEEP.SYNCS 0x989680 ;  /* 0x009896800000895d */ /* 0x002fea0003900000 */
[----:B------:R-:W1:Y:S02]  /*5c20*/  @!P0 SYNCS.PHASECHK.TRANS64 P0, [R8+URZ], R5 ;  /* 0x00000005080085a7 */ /* 0x000e64000800007f */
[----:B-1----:R-:W-:Y:S05]  /*5c30*/  @!P0 BRA `(.L_x_125) ;  /* 0xfffffffc00f08947 */ /* 0x002fea000383ffff */
[----:B------:R-:W-:Y:S05]  /*5c40*/  BRA `(.L_x_137) ;  /* 0xfffffff800fc7947 */ /* 0x000fea000383ffff */
.L_x_126:
[----:B0-----:R0:W1:Y:S02]  /*5c50*/  SYNCS.PHASECHK.TRANS64.TRYWAIT P0, [R9+URZ], R4 ;  /* 0x00000004090075a7 */ /* 0x001064000800017f */
[----:B-1----:R-:W-:Y:S05]  /*5c60*/  @!P0 NANOSLEEP.SYNCS 0x989680 ;  /* 0x009896800000895d */ /* 0x002fea0003900000 */
[----:B------:R-:W1:Y:S02]  /*5c70*/  @!P0 SYNCS.PHASECHK.TRANS64 P0, [R9+URZ], R4 ;  /* 0x00000004090085a7 */ /* 0x000e64000800007f */
[----:B-1----:R-:W-:Y:S05]  /*5c80*/  @!P0 BRA `(.L_x_126) ;  /* 0xfffffffc00f08947 */ /* 0x002fea000383ffff */
[----:B------:R-:W-:Y:S05]  /*5c90*/  BRA `(.L_x_138) ;  /* 0xfffffffc000c7947 */ /* 0x000fea000383ffff */
.L_x_127:
[----:B0-----:R0:W1:Y:S02]  /*5ca0*/  SYNCS.PHASECHK.TRANS64.TRYWAIT P0, [R6+URZ], R5 ;  /* 0x00000005060075a7 */ /* 0x001064000800017f */
[----:B-1----:R-:W-:Y:S05]  /*5cb0*/  @!P0 NANOSLEEP.SYNCS 0x989680 ;  /* 0x009896800000895d */ /* 0x002fea0003900000 */
[----:B------:R-:W1:Y:S02]  /*5cc0*/  @!P0 SYNCS.PHASECHK.TRANS64 P0, [R6+URZ], R5 ;  /* 0x00000005060085a7 */ /* 0x000e64000800007f */
[----:B-1----:R-:W-:Y:S05]  /*5cd0*/  @!P0 BRA `(.L_x_127) ;  /* 0xfffffffc00f08947 */ /* 0x002fea000383ffff */
[----:B------:R-:W-:Y:S05]  /*5ce0*/  BRA `(.L_x_139) ;  /* 0xfffffffc00147947 */ /* 0x000fea000383ffff */
.L_x_140:
[----:B------:R-:W-:-:S00]  /*5cf0*/  BRA `(.L_x_140) ;  /* 0xfffffffc00fc7947 */ /* 0x000fc0000383ffff */
[----:B------:R-:W-:-:S00]  /*5d00*/  NOP ;  /* 0x0000000000007918 */ /* 0x000fc00000000000 */
[----:B------:R-:W-:-:S00]  /*5d10*/  NOP ;  /* 0x0000000000007918 */ /* 0x000fc00000000000 */
[----:B------:R-:W-:-:S00]  /*5d20*/  NOP ;  /* 0x0000000000007918 */ /* 0x000fc00000000000 */
[----:B------:R-:W-:-:S00]  /*5d30*/  NOP ;  /* 0x0000000000007918 */ /* 0x000fc00000000000 */
[----:B------:R-:W-:-:S00]  /*5d40*/  NOP ;  /* 0x0000000000007918 */ /* 0x000fc00000000000 */
[----:B------:R-:W-:-:S00]  /*5d50*/  NOP ;  /* 0x0000000000007918 */ /* 0x000fc00000000000 */
[----:B------:R-:W-:-:S00]  /*5d60*/  NOP ;  /* 0x0000000000007918 */ /* 0x000fc00000000000 */
[----:B------:R-:W-:-:S00]  /*5d70*/  NOP ;  /* 0x0000000000007918 */ /* 0x000fc00000000000 */
.L_x_141:


//--------------------- .nv.global.init           --------------------------
	.section	.nv.global.init,"aw",@progbits
.nv.global.init:
	.type		$str$22,@object
	.size		$str$22,($str$23 - $str$22)
$str$22:
        /*0000*/ 	.byte	0x6b, 0x5f, 0x74, 0x69, 0x6c, 0x65, 0x5f, 0x63, 0x6f, 0x75, 0x6e, 0x74, 0x20, 0x3e, 0x3d, 0x20
        /*0010*/ 	.byte	0x31, 0x00
	.type		$str$23,@object
	.size		$str$23,(__unnamed_1 - $str$23)
$str$23:
        /*0012*/ 	.byte	0x2f, 0x74, 0x6d, 0x70, 0x2f, 0x63, 0x75, 0x74, 0x6c, 0x61, 0x73, 0x73, 0x5f, 0x73, 0x77, 0x65
        /*0022*/ 	.byte	0x65, 0x70, 0x5f, 0x73, 0x72, 0x63, 0x2f, 0x69, 0x6e, 0x63, 0x6c, 0x75, 0x64, 0x65, 0x2f, 0x63
        /*0032*/ 	.byte	0x75, 0x74, 0x6c, 0x61, 0x73, 0x73, 0x2f, 0x67, 0x65, 0x6d, 0x6d, 0x2f, 0x63, 0x6f, 0x6c, 0x6c
        /*0042*/ 	.byte	0x65, 0x63, 0x74, 0x69, 0x76, 0x65, 0x2f, 0x73, 0x6d, 0x39, 0x30, 0x5f, 0x6d, 0x6d, 0x61, 0x5f
        /*0052*/ 	.byte	0x74, 0x6d, 0x61, 0x5f, 0x67, 0x6d, 0x6d, 0x61, 0x5f, 0x73, 0x73, 0x5f, 0x77, 0x61, 0x72, 0x70
        /*0062*/ 	.byte	0x73, 0x70, 0x65, 0x63, 0x69, 0x61, 0x6c, 0x69, 0x7a, 0x65, 0x64, 0x2e, 0x68, 0x70, 0x70, 0x00
	.type		__unnamed_1,@object
	.size		__unnamed_1,(.L_0 - __unnamed_1)
__unnamed_1:
        /*0072*/ 	.byte	0x76, 0x6f, 0x69, 0x64, 0x20, 0x63, 0x75, 0x74, 0x6c, 0x61, 0x73, 0x73, 0x3a, 0x3a, 0x67, 0x65
        /* <DEDUP_REMOVED lines=172> */
        /*0b42*/ 	.byte	0x3a, 0x69, 0x64, 0x65, 0x6e, 0x74, 0x69, 0x74, 0x79, 0x5d, 0x00
.L_0:


//--------------------- .nv.shared._ZN7cutlass13device_kernelINS_4gemm6kernel13GemmUniversalIN4cute5tupleIJiiiiEEENS1_10collective13CollectiveMmaINS1_34MainloopSm90TmaGmmaWarpSpecializedILi5ENS5_IJNS4_1CILi2EEENSA_ILi1EEESC_EEENS1_35KernelTmaWarpSpecializedCooperativeEEENS5_IJNSA_ILi128EEENSA_ILi64EEESG_EEEaNS5_IJlSC_lEEEaSJ_NS4_8TiledMMAINS4_8MMA_AtomIJNS4_4SM904GMMA26MMA_64x64x32_S32S8S8_SS_TNEEEENS4_6LayoutISD_NS5_IJSC_NSA_ILi0EEESR_EEEEENS5_IJNS4_10UnderscoreESU_SU_EEEEENS4_13SM90_TMA_LOADENS4_14ComposedLayoutINS4_7SwizzleILi3ELi4ELi3EEENS4_18smem_ptr_flag_bitsILi8EEENSQ_INS5_IJNSA_ILi8EEESG_EEENS5_IJSG_SC_EEEEEEEvNS4_8identityENS4_23SM90_TMA_LOAD_MULTICASTES17_vS18_EENS_8epilogue10collective6detail29Sm90TmaWarpSpecializedAdapterINS1C_15DefaultEpilogueIaSJ_SJ_NS1B_6thread17LinearCombinationIaLi1EiiLNS1G_9ScaleType4KindE0ELNS_15FloatRoundStyleE2EaEENS1_15EpilogueDefaultEEEEEvvEEEEvNT_6ParamsE --------------------------
	.section	.nv.shared._ZN7cutlass13device_kernelINS_4gemm6kernel13GemmUniversalIN4cute5tupleIJiiiiEEENS1_10collective13CollectiveMmaINS1_34MainloopSm90TmaGmmaWarpSpecializedILi5ENS5_IJNS4_1CILi2EEENSA_ILi1EEESC_EEENS1_35KernelTmaWarpSpecializedCooperativeEEENS5_IJNSA_ILi128EEENSA_ILi64EEESG_EEEaNS5_IJlSC_lEEEaSJ_NS4_8TiledMMAINS4_8MMA_AtomIJNS4_4SM904GMMA26MMA_64x64x32_S32S8S8_SS_TNEEEENS4_6LayoutISD_NS5_IJSC_NSA_ILi0EEESR_EEEEENS5_IJNS4_10UnderscoreESU_SU_EEEEENS4_13SM90_TMA_LOADENS4_14ComposedLayoutINS4_7SwizzleILi3ELi4ELi3EEENS4_18smem_ptr_flag_bitsILi8EEENSQ_INS5_IJNSA_ILi8EEESG_EEENS5_IJSG_SC_EEEEEEEvNS4_8identityENS4_23SM90_TMA_LOAD_MULTICASTES17_vS18_EENS_8epilogue10collective6detail29Sm90TmaWarpSpecializedAdapterINS1C_15DefaultEpilogueIaSJ_SJ_NS1B_6thread17LinearCombinationIaLi1EiiLNS1G_9ScaleType4KindE0ELNS_15FloatRoundStyleE2EaEENS1_15EpilogueDefaultEEEEEvvEEEEvNT_6ParamsE,"aw",@nobits
	.sectionflags	@""
	.align	16
	.zero		1024


//--------------------- .nv.shared.reserved.0     --------------------------
	.section	.nv.shared.reserved.0,"aw",@nobits
	.weak		__nv_reservedSMEM_offset_0_alias
	.size		__nv_reservedSMEM_offset_0_alias, 0, 0
	.other		__nv_reservedSMEM_offset_0_alias,@"STO_CUDA_RESERVED_SHARED STV_DEFAULT"
__nv_reservedSMEM_offset_0_alias:
	.zero		0


//--------------------- .nv.global                --------------------------
	.section	.nv.global,"aw",@nobits
.nv.global:
	.type		_ZN39_INTERNAL_85c3cba3_4_k_cu_3ce23fa7_58074cute1_E,@object
	.size		_ZN39_INTERNAL_85c3cba3_4_k_cu_3ce23fa7_58074cute1_E,(_ZN39_INTERNAL_85c3cba3_4_k_cu_3ce23fa7_58074cuda3std3__45__cpo6cbeginE - _ZN39_INTERNAL_85c3cba3_4_k_cu_3ce23fa7_58074cute1_E)
_ZN39_INTERNAL_85c3cba3_4_k_cu_3ce23fa7_58074cute1_E:
	.zero		1
	.type		_ZN39_INTERNAL_85c3cba3_4_k_cu_3ce23fa7_58074cuda3std3__45__cpo6cbeginE,@object
	.size		_ZN39_INTERNAL_85c3cba3_4_k_cu_3ce23fa7_58074cuda3std3__45__cpo6cbeginE,(_ZN39_INTERNAL_85c3cba3_4_k_cu_3ce23fa7_58074cuda3std3__48in_placeE - _ZN39_INTERNAL_85c3cba3_4_k_cu_3ce23fa7_58074cuda3std3__45__cpo6cbeginE)
_ZN39_INTERNAL_85c3cba3_4_k_cu_3ce23fa7_58074cuda3std3__45__cpo6cbeginE:
	.zero		1
	.type		_ZN39_INTERNAL_85c3cba3_4_k_cu_3ce23fa7_58074cuda3std3__48in_placeE,@object
	.size		_ZN39_INTERNAL_85c3cba3_4_k_cu_3ce23fa7_58074cuda3std3__48in_placeE,(_ZN39_INTERNAL_85c3cba3_4_k_cu_3ce23fa7_58074cuda3std6ranges3__45__cpo9iter_moveE - _ZN39_INTERNAL_85c3cba3_4_k_cu_3ce23fa7_58074cuda3std3__48in_placeE)
_ZN39_INTERNAL_85c3cba3_4_k_cu_3ce23fa7_58074cuda3std3__48in_placeE:
	.zero		1
	.type		_ZN39_INTERNAL_85c3cba3_4_k_cu_3ce23fa7_58074cuda3std6ranges3__45__cpo9iter_moveE,@object
	.size		_ZN39_INTERNAL_85c3cba3_4_k_cu_3ce23fa7_58074cuda3std6ranges3__45__cpo9iter_moveE,(_ZN39_INTERNAL_85c3cba3_4_k_cu_3ce23fa7_58074cuda3std3__45__cpo5beginE - _ZN39_INTERNAL_85c3cba3_4_k_cu_3ce23fa7_58074cuda3std6ranges3__45__cpo9iter_moveE)
_ZN39_INTERNAL_85c3cba3_4_k_cu_3ce23fa7_58074cuda3std6ranges3__45__cpo9iter_moveE:
	.zero		1
	.type		_ZN39_INTERNAL_85c3cba3_4_k_cu_3ce23fa7_58074cuda3std3__45__cpo5beginE,@object
	.size		_ZN39_INTERNAL_85c3cba3_4_k_cu_3ce23fa7_58074cuda3std3__45__cpo5beginE,(_ZN39_INTERNAL_85c3cba3_4_k_cu_3ce23fa7_58074cuda3std3__441_GLOBAL__N__85c3cba3_4_k_cu_3ce23fa7_58076ignoreE - _ZN39_INTERNAL_85c3cba3_4_k_cu_3ce23fa7_58074cuda3std3__45__cpo5beginE)
_ZN39_INTERNAL_85c3cba3_4_k_cu_3ce23fa7_58074cuda3std3__45__cpo5beginE:
	.zero		1
	.type		_ZN39_INTERNAL_85c3cba3_4_k_cu_3ce23fa7_58074cuda3std3__441_GLOBAL__N__85c3cba3_4_k_cu_3ce23fa7_58076ignoreE,@object
	.size		_ZN39_INTERNAL_85c3cba3_4_k_cu_3ce23fa7_58074cuda3std3__441_GLOBAL__N__85c3cba3_4_k_cu_3ce23fa7_58076ignoreE,(_ZN39_INTERNAL_85c3cba3_4_k_cu_3ce23fa7_58074cute7productE - _ZN39_INTERNAL_85c3cba3_4_k_cu_3ce23fa7_58074cuda3std3__441_GLOBAL__N__85c3cba3_4_k_cu_3ce23fa7_58076ignoreE)
_ZN39_INTERNAL_85c3cba3_4_k_cu_3ce23fa7_58074cuda3std3__441_GLOBAL__N__85c3cba3_4_k_cu_3ce23fa7_58076ignoreE:
	.zero		1
	.type		_ZN39_INTERNAL_85c3cba3_4_k_cu_3ce23fa7_58074cute7productE,@object
	.size		_ZN39_INTERNAL_85c3cba3_4_k_cu_3ce23fa7_58074cute7productE,(_ZN39_INTERNAL_85c3cba3_4_k_cu_3ce23fa7_58074cuda3std3__45__cpo3endE - _ZN39_INTERNAL_85c3cba3_4_k_cu_3ce23fa7_58074cute7productE)
_ZN39_INTERNAL_85c3cba3_4_k_cu_3ce23fa7_58074cute7productE:
	.zero		1
	.type		_ZN39_INTERNAL_85c3cba3_4_k_cu_3ce23fa7_58074cuda3std3__45__cpo3endE,@object
	.size		_ZN39_INTERNAL_85c3cba3_4_k_cu_3ce23fa7_58074cuda3std3__45__cpo3endE,(_ZN39_INTERNAL_85c3cba3_4_k_cu_3ce23fa7_58074cuda3std3__419piecewise_constructE - _ZN39_INTERNAL_85c3cba3_4_k_cu_3ce23fa7_58074cuda3std3__45__cpo3endE)
_ZN39_INTERNAL_85c3cba3_4_k_cu_3ce23fa7_58074cuda3std3__45__cpo3endE:
	.zero		1
	.type		_ZN39_INTERNAL_85c3cba3_4_k_cu_3ce23fa7_58074cuda3std3__419piecewise_constructE,@object
	.size		_ZN39_INTERNAL_85c3cba3_4_k_cu_3ce23fa7_58074cuda3std3__419piecewise_constructE,(_ZN39_INTERNAL_85c3cba3_4_k_cu_3ce23fa7_58074cuda3std3__45__cpo4cendE - _ZN39_INTERNAL_85c3cba3_4_k_cu_3ce23fa7_58074cuda3std3__419piecewise_constructE)
_ZN39_INTERNAL_85c3cba3_4_k_cu_3ce23fa7_58074cuda3std3__419piecewise_constructE:
	.zero		1
	.type		_ZN39_INTERNAL_85c3cba3_4_k_cu_3ce23fa7_58074cuda3std3__45__cpo4cendE,@object
	.size		_ZN39_INTERNAL_85c3cba3_4_k_cu_3ce23fa7_58074cuda3std3__45__cpo4cendE,(_ZN39_INTERNAL_85c3cba3_4_k_cu_3ce23fa7_58074cuda3std6ranges3__45__cpo4swapE - _ZN39_INTERNAL_85c3cba3_4_k_cu_3ce23fa7_58074cuda3std3__45__cpo4cendE)
_ZN39_INTERNAL_85c3cba3_4_k_cu_3ce23fa7_58074cuda3std3__45__cpo4cendE:
	.zero		1
	.type		_ZN39_INTERNAL_85c3cba3_4_k_cu_3ce23fa7_58074cuda3std6ranges3__45__cpo4swapE,@object
	.size		_ZN39_INTERNAL_85c3cba3_4_k_cu_3ce23fa7_58074cuda3std6ranges3__45__cpo4swapE,(.L_8 - _ZN39_INTERNAL_85c3cba3_4_k_cu_3ce23fa7_58074cuda3std6ranges3__45__cpo4swapE)
_ZN39_INTERNAL_85c3cba3_4_k_cu_3ce23fa7_58074cuda3std6ranges3__45__cpo4swapE:
	.zero		1
.L_8:


//--------------------- .nv.constant0._ZN7cutlass13device_kernelINS_4gemm6kernel13GemmUniversalIN4cute5tupleIJiiiiEEENS1_10collective13CollectiveMmaINS1_34MainloopSm90TmaGmmaWarpSpecializedILi5ENS5_IJNS4_1CILi2EEENSA_ILi1EEESC_EEENS1_35KernelTmaWarpSpecializedCooperativeEEENS5_IJNSA_ILi128EEENSA_ILi64EEESG_EEEaNS5_IJlSC_lEEEaSJ_NS4_8TiledMMAINS4_8MMA_AtomIJNS4_4SM904GMMA26MMA_64x64x32_S32S8S8_SS_TNEEEENS4_6LayoutISD_NS5_IJSC_NSA_ILi0EEESR_EEEEENS5_IJNS4_10UnderscoreESU_SU_EEEEENS4_13SM90_TMA_LOADENS4_14ComposedLayoutINS4_7SwizzleILi3ELi4ELi3EEENS4_18smem_ptr_flag_bitsILi8EEENSQ_INS5_IJNSA_ILi8EEESG_EEENS5_IJSG_SC_EEEEEEEvNS4_8identityENS4_23SM90_TMA_LOAD_MULTICASTES17_vS18_EENS_8epilogue10collective6detail29Sm90TmaWarpSpecializedAdapterINS1C_15DefaultEpilogueIaSJ_SJ_NS1B_6thread17LinearCombinationIaLi1EiiLNS1G_9ScaleType4KindE0ELNS_15FloatRoundStyleE2EaEENS1_15EpilogueDefaultEEEEEvvEEEEvNT_6ParamsE --------------------------
	.section	.nv.constant0._ZN7cutlass13device_kernelINS_4gemm6kernel13GemmUniversalIN4cute5tupleIJiiiiEEENS1_10collective13CollectiveMmaINS1_34MainloopSm90TmaGmmaWarpSpecializedILi5ENS5_IJNS4_1CILi2EEENSA_ILi1EEESC_EEENS1_35KernelTmaWarpSpecializedCooperativeEEENS5_IJNSA_ILi128EEENSA_ILi64EEESG_EEEaNS5_IJlSC_lEEEaSJ_NS4_8TiledMMAINS4_8MMA_AtomIJNS4_4SM904GMMA26MMA_64x64x32_S32S8S8_SS_TNEEEENS4_6LayoutISD_NS5_IJSC_NSA_ILi0EEESR_EEEEENS5_IJNS4_10UnderscoreESU_SU_EEEEENS4_13SM90_TMA_LOADENS4_14ComposedLayoutINS4_7SwizzleILi3ELi4ELi3EEENS4_18smem_ptr_flag_bitsILi8EEENSQ_INS5_IJNSA_ILi8EEESG_EEENS5_IJSG_SC_EEEEEEEvNS4_8identityENS4_23SM90_TMA_LOAD_MULTICASTES17_vS18_EENS_8epilogue10collective6detail29Sm90TmaWarpSpecializedAdapterINS1C_15DefaultEpilogueIaSJ_SJ_NS1B_6thread17LinearCombinationIaLi1EiiLNS1G_9ScaleType4KindE0ELNS_15FloatRoundStyleE2EaEENS1_15EpilogueDefaultEEEEEvvEEEEvNT_6ParamsE,"a",@progbits
	.sectionflags	@""
	.align	4
.nv.constant0._ZN7cutlass13device_kernelINS_4gemm6kernel13GemmUniversalIN4cute5tupleIJiiiiEEENS1_10collective13CollectiveMmaINS1_34MainloopSm90TmaGmmaWarpSpecializedILi5ENS5_IJNS4_1CILi2EEENSA_ILi1EEESC_EEENS1_35KernelTmaWarpSpecializedCooperativeEEENS5_IJNSA_ILi128EEENSA_ILi64EEESG_EEEaNS5_IJlSC_lEEEaSJ_NS4_8TiledMMAINS4_8MMA_AtomIJNS4_4SM904GMMA26MMA_64x64x32_S32S8S8_SS_TNEEEENS4_6LayoutISD_NS5_IJSC_NSA_ILi0EEESR_EEEEENS5_IJNS4_10UnderscoreESU_SU_EEEEENS4_13SM90_TMA_LOADENS4_14ComposedLayoutINS4_7SwizzleILi3ELi4ELi3EEENS4_18smem_ptr_flag_bitsILi8EEENSQ_INS5_IJNSA_ILi8EEESG_EEENS5_IJSG_SC_EEEEEEEvNS4_8identityENS4_23SM90_TMA_LOAD_MULTICASTES17_vS18_EENS_8epilogue10collective6detail29Sm90TmaWarpSpecializedAdapterINS1C_15DefaultEpilogueIaSJ_SJ_NS1B_6thread17LinearCombinationIaLi1EiiLNS1G_9ScaleType4KindE0ELNS_15FloatRoundStyleE2EaEENS1_15EpilogueDefaultEEEEEvvEEEEvNT_6ParamsE:
	.zero		1664


//--------------------- SYMBOLS --------------------------

	.type		.nv.reservedSmem.offset0,@object
	.size		.nv.reservedSmem.offset0,0x4
	.type		__assertfail,@function
